	.target	sm_90a

	.elftype	@"ET_EXEC"


//--------------------- .note.nv.tkinfo           --------------------------
	.section	.note.nv.tkinfo,"",@"SHT_NOTE"
	.sectionflags	@"SHF_NOTE_NV_TKINFO"
	.tkinfo
        /*0018*/ 	.word	0x00000002
        /*0030*/ 	.string	""
        /*0030*/ 	.string	"ptxas"
        /*0030*/ 	.string	"Cuda compilation tools, release 13.0, V13.0.88"
        /*0030*/ 	.string	"Build cuda_13.0.r13.0/compiler.36424714_0"
        /*0030*/ 	.string	"-arch sm_90a -m 64 "



//--------------------- .note.nv.cuinfo           --------------------------
	.section	.note.nv.cuinfo,"",@"SHT_NOTE"
	.sectionflags	@"SHF_NOTE_NV_CUINFO"
        /*0018*/ 	.short	0x0002
        /*001a*/ 	.short	0x005a
        /*001c*/ 	.short	0x0082
	.zero		2


//--------------------- .nv.info                  --------------------------
	.section	.nv.info,"",@"SHT_CUDA_INFO"
	.align	4


	//----- nvinfo : EIATTR_REGCOUNT
	.align		4
        /*0000*/ 	.byte	0x04, 0x2f
        /*0002*/ 	.short	(.L_12 - .L_11)
	.align		4
.L_11:
        /*0004*/ 	.word	index@(_ZN7cutlass13device_kernelINS_4gemm6kernel13GemmUniversalIN4cute5tupleIJiiiiEEENS1_10collective13CollectiveMmaINS1_37MainloopSm90TmaGmmaWarpSpecializedFP8ILi4ENS5_IJNS4_1CILi1EEENSA_ILi2EEESB_EEENS1_35KernelTmaWarpSpecializedCooperativeEEENS5_IJNSA_ILi256EEENSA_ILi128EEESH_EEENS_12float_e4m3_tENS5_IJlSB_lEEESJ_SK_NS4_8TiledMMAINS4_8MMA_AtomIJNS4_4SM904GMMA31MMA_64x128x32_F32E4M3E4M3_SS_TNILNSO_7ScaleInE1ELSQ_1EEEEEENS4_6LayoutINS5_IJSC_SB_SB_EEENS5_IJSB_NSA_ILi0EEESV_EEEEENS5_IJNS4_10UnderscoreESY_SY_EEEEENS4_23SM90_TMA_LOAD_MULTICASTENS4_14ComposedLayoutINS4_7SwizzleILi3ELi4ELi3EEENS4_18smem_ptr_flag_bitsILi8EEENST_INS5_IJNSA_ILi8EEESH_EEENS5_IJSH_SB_EEEEEEEvNS4_8identityENS4_13SM90_TMA_LOADES1B_vS1C_EENS_8epilogue10collective6detail29Sm90TmaWarpSpecializedAdapterINS1G_15DefaultEpilogueISJ_SK_SK_NS1F_6thread17LinearCombinationISJ_Li1EffLNS1K_9ScaleType4KindE0ELNS_15FloatRoundStyleE2ESJ_EENS1_15EpilogueDefaultEEEEEvvEEEEvNT_6ParamsE)
        /*0008*/ 	.word	0x000000a8


	//----- nvinfo : EIATTR_FRAME_SIZE
	.align		4
.L_12:
        /*000c*/ 	.byte	0x04, 0x11
        /*000e*/ 	.short	(.L_14 - .L_13)
	.align		4
.L_13:
        /*0010*/ 	.word	index@(_ZN7cutlass13device_kernelINS_4gemm6kernel13GemmUniversalIN4cute5tupleIJiiiiEEENS1_10collective13CollectiveMmaINS1_37MainloopSm90TmaGmmaWarpSpecializedFP8ILi4ENS5_IJNS4_1CILi1EEENSA_ILi2EEESB_EEENS1_35KernelTmaWarpSpecializedCooperativeEEENS5_IJNSA_ILi256EEENSA_ILi128EEESH_EEENS_12float_e4m3_tENS5_IJlSB_lEEESJ_SK_NS4_8TiledMMAINS4_8MMA_AtomIJNS4_4SM904GMMA31MMA_64x128x32_F32E4M3E4M3_SS_TNILNSO_7ScaleInE1ELSQ_1EEEEEENS4_6LayoutINS5_IJSC_SB_SB_EEENS5_IJSB_NSA_ILi0EEESV_EEEEENS5_IJNS4_10UnderscoreESY_SY_EEEEENS4_23SM90_TMA_LOAD_MULTICASTENS4_14ComposedLayoutINS4_7SwizzleILi3ELi4ELi3EEENS4_18smem_ptr_flag_bitsILi8EEENST_INS5_IJNSA_ILi8EEESH_EEENS5_IJSH_SB_EEEEEEEvNS4_8identityENS4_13SM90_TMA_LOADES1B_vS1C_EENS_8epilogue10collective6detail29Sm90TmaWarpSpecializedAdapterINS1G_15DefaultEpilogueISJ_SK_SK_NS1F_6thread17LinearCombinationISJ_Li1EffLNS1K_9ScaleType4KindE0ELNS_15FloatRoundStyleE2ESJ_EENS1_15EpilogueDefaultEEEEEvvEEEEvNT_6ParamsE)
        /*0014*/ 	.word	0x000000f8


	//----- nvinfo : EIATTR_MIN_STACK_SIZE
	.align		4
.L_14:
        /*0018*/ 	.byte	0x04, 0x12
        /*001a*/ 	.short	(.L_16 - .L_15)
	.align		4
.L_15:
        /*001c*/ 	.word	index@(_ZN7cutlass13device_kernelINS_4gemm6kernel13GemmUniversalIN4cute5tupleIJiiiiEEENS1_10collective13CollectiveMmaINS1_37MainloopSm90TmaGmmaWarpSpecializedFP8ILi4ENS5_IJNS4_1CILi1EEENSA_ILi2EEESB_EEENS1_35KernelTmaWarpSpecializedCooperativeEEENS5_IJNSA_ILi256EEENSA_ILi128EEESH_EEENS_12float_e4m3_tENS5_IJlSB_lEEESJ_SK_NS4_8TiledMMAINS4_8MMA_AtomIJNS4_4SM904GMMA31MMA_64x128x32_F32E4M3E4M3_SS_TNILNSO_7ScaleInE1ELSQ_1EEEEEENS4_6LayoutINS5_IJSC_SB_SB_EEENS5_IJSB_NSA_ILi0EEESV_EEEEENS5_IJNS4_10UnderscoreESY_SY_EEEEENS4_23SM90_TMA_LOAD_MULTICASTENS4_14ComposedLayoutINS4_7SwizzleILi3ELi4ELi3EEENS4_18smem_ptr_flag_bitsILi8EEENST_INS5_IJNSA_ILi8EEESH_EEENS5_IJSH_SB_EEEEEEEvNS4_8identityENS4_13SM90_TMA_LOADES1B_vS1C_EENS_8epilogue10collective6detail29Sm90TmaWarpSpecializedAdapterINS1G_15DefaultEpilogueISJ_SK_SK_NS1F_6thread17LinearCombinationISJ_Li1EffLNS1K_9ScaleType4KindE0ELNS_15FloatRoundStyleE2ESJ_EENS1_15EpilogueDefaultEEEEEvvEEEEvNT_6ParamsE)
        /*0020*/ 	.word	0x000000f8
.L_16:


//--------------------- .nv.compat                --------------------------
	.section	.nv.compat,"",@"SHT_CUDA_COMPAT_INFO"
	.align	4
        /*0000*/ 	.byte	0x02, 0x09, 0x01, 0x00, 0x02, 0x02, 0x04, 0x00, 0x02, 0x05, 0x05, 0x00, 0x03, 0x07, 0x01, 0x01
        /*0010*/ 	.byte	0x02, 0x03, 0x01, 0x00, 0x02, 0x06, 0x01, 0x00, 0x04, 0x0b, 0x08, 0x00, 0x00, 0x00, 0x00, 0x00
        /*0020*/ 	.byte	0x00, 0x00, 0x00, 0x00


//--------------------- .nv.info._ZN7cutlass13device_kernelINS_4gemm6kernel13GemmUniversalIN4cute5tupleIJiiiiEEENS1_10collective13CollectiveMmaINS1_37MainloopSm90TmaGmmaWarpSpecializedFP8ILi4ENS5_IJNS4_1CILi1EEENSA_ILi2EEESB_EEENS1_35KernelTmaWarpSpecializedCooperativeEEENS5_IJNSA_ILi256EEENSA_ILi128EEESH_EEENS_12float_e4m3_tENS5_IJlSB_lEEESJ_SK_NS4_8TiledMMAINS4_8MMA_AtomIJNS4_4SM904GMMA31MMA_64x128x32_F32E4M3E4M3_SS_TNILNSO_7ScaleInE1ELSQ_1EEEEEENS4_6LayoutINS5_IJSC_SB_SB_EEENS5_IJSB_NSA_ILi0EEESV_EEEEENS5_IJNS4_10UnderscoreESY_SY_EEEEENS4_23SM90_TMA_LOAD_MULTICASTENS4_14ComposedLayoutINS4_7SwizzleILi3ELi4ELi3EEENS4_18smem_ptr_flag_bitsILi8EEENST_INS5_IJNSA_ILi8EEESH_EEENS5_IJSH_SB_EEEEEEEvNS4_8identityENS4_13SM90_TMA_LOADES1B_vS1C_EENS_8epilogue10collective6detail29Sm90TmaWarpSpecializedAdapterINS1G_15DefaultEpilogueISJ_SK_SK_NS1F_6thread17LinearCombinationISJ_Li1EffLNS1K_9ScaleType4KindE0ELNS_15FloatRoundStyleE2ESJ_EENS1_15EpilogueDefaultEEEEEvvEEEEvNT_6ParamsE --------------------------
	.section	.nv.info._ZN7cutlass13device_kernelINS_4gemm6kernel13GemmUniversalIN4cute5tupleIJiiiiEEENS1_10collective13CollectiveMmaINS1_37MainloopSm90TmaGmmaWarpSpecializedFP8ILi4ENS5_IJNS4_1CILi1EEENSA_ILi2EEESB_EEENS1_35KernelTmaWarpSpecializedCooperativeEEENS5_IJNSA_ILi256EEENSA_ILi128EEESH_EEENS_12float_e4m3_tENS5_IJlSB_lEEESJ_SK_NS4_8TiledMMAINS4_8MMA_AtomIJNS4_4SM904GMMA31MMA_64x128x32_F32E4M3E4M3_SS_TNILNSO_7ScaleInE1ELSQ_1EEEEEENS4_6LayoutINS5_IJSC_SB_SB_EEENS5_IJSB_NSA_ILi0EEESV_EEEEENS5_IJNS4_10UnderscoreESY_SY_EEEEENS4_23SM90_TMA_LOAD_MULTICASTENS4_14ComposedLayoutINS4_7SwizzleILi3ELi4ELi3EEENS4_18smem_ptr_flag_bitsILi8EEENST_INS5_IJNSA_ILi8EEESH_EEENS5_IJSH_SB_EEEEEEEvNS4_8identityENS4_13SM90_TMA_LOADES1B_vS1C_EENS_8epilogue10collective6detail29Sm90TmaWarpSpecializedAdapterINS1G_15DefaultEpilogueISJ_SK_SK_NS1F_6thread17LinearCombinationISJ_Li1EffLNS1K_9ScaleType4KindE0ELNS_15FloatRoundStyleE2ESJ_EENS1_15EpilogueDefaultEEEEEvvEEEEvNT_6ParamsE,"",@"SHT_CUDA_INFO"
	.sectionflags	@""
	.align	4


	//----- nvinfo : EIATTR_CUDA_API_VERSION
	.align		4
        /*0000*/ 	.byte	0x04, 0x37
        /*0002*/ 	.short	(.L_18 - .L_17)
.L_17:
        /*0004*/ 	.word	0x00000082


	//----- nvinfo : EIATTR_KPARAM_INFO
	.align		4
.L_18:
        /*0008*/ 	.byte	0x04, 0x17
        /*000a*/ 	.short	(.L_20 - .L_19)
.L_19:
        /*000c*/ 	.word	0x00000000
        /*0010*/ 	.short	0x0000
        /*0012*/ 	.short	0x0070
        /*0014*/ 	.byte	0x00, 0xf0, 0x01, 0x10


	//----- nvinfo : EIATTR_SPARSE_MMA_MASK
	.align		4
.L_20:
        /*0018*/ 	.byte	0x03, 0x50
        /*001a*/ 	.short	0x0000


	//----- nvinfo : EIATTR_MAXREG_COUNT
	.align		4
        /*001c*/ 	.byte	0x03, 0x1b
        /*001e*/ 	.short	0x00a8


	//----- nvinfo : EIATTR_NUM_BARRIERS
	.align		4
        /*0020*/ 	.byte	0x02, 0x4c
        /*0022*/ 	.byte	0x01
	.zero		1


	//----- nvinfo : EIATTR_ANNOTATIONS
	.align		4
        /*0024*/ 	.byte	0x04, 0x55
        /*0026*/ 	.short	(.L_22 - .L_21)


	//   ....[0]....
.L_21:
        /*0028*/ 	.word	0x00000001
        /*002c*/ 	.byte	0x70, 0x06, 0x00, 0x00, 0x01, 0x00, 0x00, 0x00, 0xa0, 0x08, 0x00, 0x00, 0x01, 0x00, 0x00, 0x00
        /* <DEDUP_REMOVED lines=188> */
        /*0bfc*/ 	.byte	0xc0, 0x05, 0x01, 0x00, 0x01, 0x00, 0x00, 0x00, 0x10, 0x06, 0x01, 0x00


	//----- nvinfo : EIATTR_MERCURY_ISA_VERSION
	.align		4
.L_22:
        /*0c08*/ 	.byte	0x03, 0x5f
        /*0c0a*/ 	.short	0x0101


	//----- nvinfo : EIATTR_INT_WARP_WIDE_INSTR_OFFSETS
	.align		4
        /*0c0c*/ 	.byte	0x04, 0x31
        /*0c0e*/ 	.short	(.L_24 - .L_23)


	//   ....[0]....
.L_23:
        /*0c10*/ 	.word	0x00000530


	//   ....[1]....
        /*0c14*/ 	.word	0x00000550


	//   ....[2]....
        /*0c18*/ 	.word	0x000006a0


	//   ....[3]....
        /*0c1c*/ 	.word	0x000053c0


	//----- nvinfo : EIATTR_COOP_GROUP_MASK_REGIDS
	.align		4
.L_24:
        /*0c20*/ 	.byte	0x04, 0x29
        /*0c22*/ 	.short	(.L_26 - .L_25)


	//   ....[0]....
.L_25:
        /*0c24*/ 	.word	0xffffffff


	//   ....[1]....
        /*0c28*/ 	.word	0xffffffff


	//   ....[2]....
        /*0c2c*/ 	.word	0xffffffff


	//   ....[3]....
        /*0c30*/ 	.word	0xffffffff


	//   ....[4]....
        /*0c34*/ 	.word	0xffffffff


	//   ....[5]....
        /*0c38*/ 	.word	0xffffffff


	//----- nvinfo : EIATTR_COOP_GROUP_INSTR_OFFSETS
	.align		4
.L_26:
        /*0c3c*/ 	.byte	0x04, 0x28
        /*0c3e*/ 	.short	(.L_28 - .L_27)


	//   ....[0]....
.L_27:
        /*0c40*/ 	.word	0x00000070


	//   ....[1]....
        /*0c44*/ 	.word	0x00000080


	//   ....[2]....
        /*0c48*/ 	.word	0x000001a0


	//   ....[3]....
        /*0c4c*/ 	.word	0x000003c0


	//   ....[4]....
        /*0c50*/ 	.word	0x000007b0


	//   ....[5]....
        /*0c54*/ 	.word	0x00001530


	//----- nvinfo : EIATTR_REG_RECONFIG
	.align		4
.L_28:
        /*0c58*/ 	.byte	0x01, 0x54
	.zero		2


	//----- nvinfo : EIATTR_MBARRIER_INSTR_OFFSETS
	.align		4
        /*0c5c*/ 	.byte	0x04, 0x39
        /*0c5e*/ 	.short	(.L_30 - .L_29)


	//   ....[0]....
.L_29:
        /*0c60*/ 	.word	0x00000320
        /*0c64*/ 	.word	0x000000ff
        /*0c68*/ 	.word	0x00000000
        /*0c6c*/ 	.short	0x0100
        /*0c6e*/ 	.byte	0x09
	.zero		1


	//   ....[1]....
        /*0c70*/ 	.word	0x00000330
        /*0c74*/ 	.word	0x000000ff
        /*0c78*/ 	.word	0x00000020
        /*0c7c*/ 	.short	0x0100
        /*0c7e*/ 	.byte	0x09
	.zero		1


	//   ....[2]....
        /*0c80*/ 	.word	0x00000340
        /*0c84*/ 	.word	0x000000ff
        /*0c88*/ 	.word	0x00000008
        /*0c8c*/ 	.short	0x0100
        /*0c8e*/ 	.byte	0x09
	.zero		1


	//   ....[3]....
        /*0c90*/ 	.word	0x00000350
        /*0c94*/ 	.word	0x000000ff
        /*0c98*/ 	.word	0x00000028
        /*0c9c*/ 	.short	0x0100
        /*0c9e*/ 	.byte	0x09
	.zero		1


	//   ....[4]....
        /*0ca0*/ 	.word	0x00000360
        /*0ca4*/ 	.word	0x000000ff
        /*0ca8*/ 	.word	0x00000010
        /*0cac*/ 	.short	0x0100
        /*0cae*/ 	.byte	0x09
	.zero		1


	//   ....[5]....
        /*0cb0*/ 	.word	0x00000370
        /*0cb4*/ 	.word	0x000000ff
        /*0cb8*/ 	.word	0x00000030
        /*0cbc*/ 	.short	0x0100
        /*0cbe*/ 	.byte	0x09
	.zero		1


	//   ....[6]....
        /*0cc0*/ 	.word	0x00000380
        /*0cc4*/ 	.word	0x000000ff
        /*0cc8*/ 	.word	0x00000018
        /*0ccc*/ 	.short	0x0100
        /*0cce*/ 	.byte	0x09
	.zero		1


	//   ....[7]....
        /*0cd0*/ 	.word	0x00000390
        /*0cd4*/ 	.word	0x000000ff
        /*0cd8*/ 	.word	0x00000038
        /*0cdc*/ 	.short	0x0100
        /*0cde*/ 	.byte	0x09
	.zero		1


	//   ....[8]....
        /*0ce0*/ 	.word	0x00000730
        /*0ce4*/ 	.word	0x000000ff
        /*0ce8*/ 	.word	0x00000050
        /*0cec*/ 	.short	0x0100
        /*0cee*/ 	.byte	0x06
	.zero		1


	//   ....[9]....
        /*0cf0*/ 	.word	0x00000760
        /*0cf4*/ 	.word	0x000000ff
        /*0cf8*/ 	.word	0x00000058
        /*0cfc*/ 	.short	0x0100
        /*0cfe*/ 	.byte	0x06
	.zero		1


	//   ....[10]....
        /*0d00*/ 	.word	0x00001d30
        /*0d04*/ 	.word	0x000000ff
        /*0d08*/ 	.word	0x00000000
        /*0d0c*/ 	.short	0x010a
        /*0d0e*/ 	.byte	0x06
	.zero		1


	//   ....[11]....
        /*0d10*/ 	.word	0x00001d70
        /*0d14*/ 	.word	0x000000ff
        /*0d18*/ 	.word	0x00000000
        /*0d1c*/ 	.short	0x010a
        /*0d1e*/ 	.byte	0x06
	.zero		1


	//   ....[12]....
        /*0d20*/ 	.word	0x000030e0
        /*0d24*/ 	.word	0x000000ff
        /*0d28*/ 	.word	0x00000000
        /*0d2c*/ 	.short	0x010a
        /*0d2e*/ 	.byte	0x10
	.zero		1


	//   ....[13]....
        /*0d30*/ 	.word	0x00003120
        /*0d34*/ 	.word	0x000000ff
        /*0d38*/ 	.word	0x00000000
        /*0d3c*/ 	.short	0x010a
        /*0d3e*/ 	.byte	0x10
	.zero		1


	//   ....[14]....
        /*0d40*/ 	.word	0x000042c0
        /*0d44*/ 	.word	0x000000e5
        /*0d48*/ 	.word	0x00000000
        /*0d4c*/ 	.short	0x0101
        /*0d4e*/ 	.byte	0x3f
	.zero		1


	//   ....[15]....
        /*0d50*/ 	.word	0x00005480
        /*0d54*/ 	.word	0x00000018
        /*0d58*/ 	.word	0x00000000
        /*0d5c*/ 	.short	0x0101
        /*0d5e*/ 	.byte	0x3f
	.zero		1


	//   ....[16]....
        /*0d60*/ 	.word	0x0000f800
        /*0d64*/ 	.word	0x00000005
        /*0d68*/ 	.word	0x00000020
        /*0d6c*/ 	.short	0x010a
        /*0d6e*/ 	.byte	0x3f
	.zero		1


	//   ....[17]....
        /*0d70*/ 	.word	0x0000fc50
        /*0d74*/ 	.word	0x00000003
        /*0d78*/ 	.word	0x00000058
        /*0d7c*/ 	.short	0x0101
        /*0d7e*/ 	.byte	0x3f
	.zero		1


	//   ....[18]....
        /*0d80*/ 	.word	0x00010360
        /*0d84*/ 	.word	0x00000005
        /*0d88*/ 	.word	0x00000000
        /*0d8c*/ 	.short	0x010a
        /*0d8e*/ 	.byte	0x3f
	.zero		1


	//   ....[19]....
        /*0d90*/ 	.word	0x000103e0
        /*0d94*/ 	.word	0x00000007
        /*0d98*/ 	.word	0x00000000
        /*0d9c*/ 	.short	0x010a
        /*0d9e*/ 	.byte	0x3f
	.zero		1


	//   ....[20]....
        /*0da0*/ 	.word	0x00010470
        /*0da4*/ 	.word	0x00000006
        /*0da8*/ 	.word	0x00000000
        /*0dac*/ 	.short	0x010a
        /*0dae*/ 	.byte	0x3f
	.zero		1


	//   ....[21]....
        /*0db0*/ 	.word	0x00010500
        /*0db4*/ 	.word	0x00000003
        /*0db8*/ 	.word	0x00000000
        /*0dbc*/ 	.short	0x010a
        /*0dbe*/ 	.byte	0x3f
	.zero		1


	//   ....[22]....
        /*0dc0*/ 	.word	0x00010570
        /*0dc4*/ 	.word	0x00000003
        /*0dc8*/ 	.word	0x00000000
        /*0dcc*/ 	.short	0x010a
        /*0dce*/ 	.byte	0x3f
	.zero		1


	//   ....[23]....
        /*0dd0*/ 	.word	0x000105e0
        /*0dd4*/ 	.word	0x00000000
        /*0dd8*/ 	.word	0x00000000
        /*0ddc*/ 	.short	0x010a
        /*0dde*/ 	.byte	0x3f
	.zero		1


	//   ....[24]....
        /*0de0*/ 	.word	0x000106c0
        /*0de4*/ 	.word	0x00000005
        /*0de8*/ 	.word	0x00000020
        /*0dec*/ 	.short	0x010a
        /*0dee*/ 	.byte	0x3f
	.zero		1


	//   ....[25]....
        /*0df0*/ 	.word	0x00010790
        /*0df4*/ 	.word	0x00000005
        /*0df8*/ 	.word	0x00000000
        /*0dfc*/ 	.short	0x010a
        /*0dfe*/ 	.byte	0x3f
	.zero		1


	//   ....[26]....
        /*0e00*/ 	.word	0x000107e0
        /*0e04*/ 	.word	0x00000007
        /*0e08*/ 	.word	0x00000000
        /*0e0c*/ 	.short	0x010a
        /*0e0e*/ 	.byte	0x3f
	.zero		1


	//   ....[27]....
        /*0e10*/ 	.word	0x00010830
        /*0e14*/ 	.word	0x00000006
        /*0e18*/ 	.word	0x00000000
        /*0e1c*/ 	.short	0x010a
        /*0e1e*/ 	.byte	0x3f
	.zero		1


	//----- nvinfo : EIATTR_NUM_MBARRIERS
	.align		4
.L_30:
        /*0e20*/ 	.byte	0x03, 0x38
        /*0e22*/ 	.short	0x000a


	//----- nvinfo : EIATTR_EXIT_INSTR_OFFSETS
	.align		4
        /*0e24*/ 	.byte	0x04, 0x1c
        /*0e26*/ 	.short	(.L_32 - .L_31)


	//   ....[0]....
.L_31:
        /*0e28*/ 	.word	0x00000940


	//   ....[1]....
        /*0e2c*/ 	.word	0x000011d0


	//   ....[2]....
        /*0e30*/ 	.word	0x0000eef0


	//   ....[3]....
        /*0e34*/ 	.word	0x0000f480


	//   ....[4]....
        /*0e38*/ 	.word	0x00010550


	//----- nvinfo : EIATTR_MAX_THREADS
	.align		4
.L_32:
        /*0e3c*/ 	.byte	0x04, 0x05
        /*0e3e*/ 	.short	(.L_34 - .L_33)
.L_33:
        /*0e40*/ 	.word	0x00000180
        /*0e44*/ 	.word	0x00000001
        /*0e48*/ 	.word	0x00000001


	//----- nvinfo : EIATTR_CRS_STACK_SIZE
	.align		4
.L_34:
        /*0e4c*/ 	.byte	0x04, 0x1e
        /*0e4e*/ 	.short	(.L_36 - .L_35)
.L_35:
        /*0e50*/ 	.word	0x00000000


	//----- nvinfo : EIATTR_CBANK_PARAM_SIZE
	.align		4
.L_36:
        /*0e54*/ 	.byte	0x03, 0x19
        /*0e56*/ 	.short	0x0470


	//----- nvinfo : EIATTR_PARAM_CBANK
	.align		4
        /*0e58*/ 	.byte	0x04, 0x0a
        /*0e5a*/ 	.short	(.L_38 - .L_37)
	.align		4
.L_37:
        /*0e5c*/ 	.word	index@(.nv.constant0._ZN7cutlass13device_kernelINS_4gemm6kernel13GemmUniversalIN4cute5tupleIJiiiiEEENS1_10collective13CollectiveMmaINS1_37MainloopSm90TmaGmmaWarpSpecializedFP8ILi4ENS5_IJNS4_1CILi1EEENSA_ILi2EEESB_EEENS1_35KernelTmaWarpSpecializedCooperativeEEENS5_IJNSA_ILi256EEENSA_ILi128EEESH_EEENS_12float_e4m3_tENS5_IJlSB_lEEESJ_SK_NS4_8TiledMMAINS4_8MMA_AtomIJNS4_4SM904GMMA31MMA_64x128x32_F32E4M3E4M3_SS_TNILNSO_7ScaleInE1ELSQ_1EEEEEENS4_6LayoutINS5_IJSC_SB_SB_EEENS5_IJSB_NSA_ILi0EEESV_EEEEENS5_IJNS4_10UnderscoreESY_SY_EEEEENS4_23SM90_TMA_LOAD_MULTICASTENS4_14ComposedLayoutINS4_7SwizzleILi3ELi4ELi3EEENS4_18smem_ptr_flag_bitsILi8EEENST_INS5_IJNSA_ILi8EEESH_EEENS5_IJSH_SB_EEEEEEEvNS4_8identityENS4_13SM90_TMA_LOADES1B_vS1C_EENS_8epilogue10collective6detail29Sm90TmaWarpSpecializedAdapterINS1G_15DefaultEpilogueISJ_SK_SK_NS1F_6thread17LinearCombinationISJ_Li1EffLNS1K_9ScaleType4KindE0ELNS_15FloatRoundStyleE2ESJ_EENS1_15EpilogueDefaultEEEEEvvEEEEvNT_6ParamsE)
        /*0e60*/ 	.short	0x0210
        /*0e62*/ 	.short	0x0470


	//----- nvinfo : EIATTR_SW_WAR
	.align		4
.L_38:
        /*0e64*/ 	.byte	0x04, 0x36
        /*0e66*/ 	.short	(.L_40 - .L_39)
.L_39:
        /*0e68*/ 	.word	0x00000008
.L_40:


//--------------------- .nv.callgraph             --------------------------
	.section	.nv.callgraph,"",@"SHT_CUDA_CALLGRAPH"
	.align	4
	.sectionentsize	8
	.align		4
        /*0000*/ 	.word	0x00000000
	.align		4
        /*0004*/ 	.word	0xffffffff
	.align		4
        /*0008*/ 	.word	0x00000000
	.align		4
        /*000c*/ 	.word	0xfffffffe
	.align		4
        /*0010*/ 	.word	0x00000000
	.align		4
        /*0014*/ 	.word	0xfffffffd
	.align		4
        /*0018*/ 	.word	0x00000000
	.align		4
        /*001c*/ 	.word	0xfffffffc


//--------------------- .nv.constant4             --------------------------
	.section	.nv.constant4,"a",@progbits
	.align	8
	.align		8
.nv.constant4:
        /*0000*/ 	.dword	_ZN39_INTERNAL_0e073c82_4_k_cu_009c621c_42564cuda3std3__45__cpo5beginE
	.align		8
        /*0008*/ 	.dword	_ZN39_INTERNAL_0e073c82_4_k_cu_009c621c_42564cuda3std3__45__cpo3endE
	.align		8
        /*0010*/ 	.dword	_ZN39_INTERNAL_0e073c82_4_k_cu_009c621c_42564cuda3std3__45__cpo6cbeginE
	.align		8
        /*0018*/ 	.dword	_ZN39_INTERNAL_0e073c82_4_k_cu_009c621c_42564cuda3std3__45__cpo4cendE
	.align		8
        /*0020*/ 	.dword	_ZN39_INTERNAL_0e073c82_4_k_cu_009c621c_42564cuda3std3__441_GLOBAL__N__0e073c82_4_k_cu_009c621c_42566ignoreE
	.align		8
        /*0028*/ 	.dword	_ZN39_INTERNAL_0e073c82_4_k_cu_009c621c_42564cuda3std3__419piecewise_constructE
	.align		8
        /*0030*/ 	.dword	_ZN39_INTERNAL_0e073c82_4_k_cu_009c621c_42564cuda3std3__48in_placeE
	.align		8
        /*0038*/ 	.dword	_ZN39_INTERNAL_0e073c82_4_k_cu_009c621c_42564cuda3std6ranges3__45__cpo4swapE
	.align		8
        /*0040*/ 	.dword	_ZN39_INTERNAL_0e073c82_4_k_cu_009c621c_42564cuda3std6ranges3__45__cpo9iter_moveE
	.align		8
        /*0048*/ 	.dword	_ZN39_INTERNAL_0e073c82_4_k_cu_009c621c_42564cute7productE
	.align		8
        /*0050*/ 	.dword	_ZN39_INTERNAL_0e073c82_4_k_cu_009c621c_42564cute1_E


//--------------------- .text._ZN7cutlass13device_kernelINS_4gemm6kernel13GemmUniversalIN4cute5tupleIJiiiiEEENS1_10collective13CollectiveMmaINS1_37MainloopSm90TmaGmmaWarpSpecializedFP8ILi4ENS5_IJNS4_1CILi1EEENSA_ILi2EEESB_EEENS1_35KernelTmaWarpSpecializedCooperativeEEENS5_IJNSA_ILi256EEENSA_ILi128EEESH_EEENS_12float_e4m3_tENS5_IJlSB_lEEESJ_SK_NS4_8TiledMMAINS4_8MMA_AtomIJNS4_4SM904GMMA31MMA_64x128x32_F32E4M3E4M3_SS_TNILNSO_7ScaleInE1ELSQ_1EEEEEENS4_6LayoutINS5_IJSC_SB_SB_EEENS5_IJSB_NSA_ILi0EEESV_EEEEENS5_IJNS4_10UnderscoreESY_SY_EEEEENS4_23SM90_TMA_LOAD_MULTICASTENS4_14ComposedLayoutINS4_7SwizzleILi3ELi4ELi3EEENS4_18smem_ptr_flag_bitsILi8EEENST_INS5_IJNSA_ILi8EEESH_EEENS5_IJSH_SB_EEEEEEEvNS4_8identityENS4_13SM90_TMA_LOADES1B_vS1C_EENS_8epilogue10collective6detail29Sm90TmaWarpSpecializedAdapterINS1G_15DefaultEpilogueISJ_SK_SK_NS1F_6thread17LinearCombinationISJ_Li1EffLNS1K_9ScaleType4KindE0ELNS_15FloatRoundStyleE2ESJ_EENS1_15EpilogueDefaultEEEEEvvEEEEvNT_6ParamsE --------------------------
	.section	.text._ZN7cutlass13device_kernelINS_4gemm6kernel13GemmUniversalIN4cute5tupleIJiiiiEEENS1_10collective13CollectiveMmaINS1_37MainloopSm90TmaGmmaWarpSpecializedFP8ILi4ENS5_IJNS4_1CILi1EEENSA_ILi2EEESB_EEENS1_35KernelTmaWarpSpecializedCooperativeEEENS5_IJNSA_ILi256EEENSA_ILi128EEESH_EEENS_12float_e4m3_tENS5_IJlSB_lEEESJ_SK_NS4_8TiledMMAINS4_8MMA_AtomIJNS4_4SM904GMMA31MMA_64x128x32_F32E4M3E4M3_SS_TNILNSO_7ScaleInE1ELSQ_1EEEEEENS4_6LayoutINS5_IJSC_SB_SB_EEENS5_IJSB_NSA_ILi0EEESV_EEEEENS5_IJNS4_10UnderscoreESY_SY_EEEEENS4_23SM90_TMA_LOAD_MULTICASTENS4_14ComposedLayoutINS4_7SwizzleILi3ELi4ELi3EEENS4_18smem_ptr_flag_bitsILi8EEENST_INS5_IJNSA_ILi8EEESH_EEENS5_IJSH_SB_EEEEEEEvNS4_8identityENS4_13SM90_TMA_LOADES1B_vS1C_EENS_8epilogue10collective6detail29Sm90TmaWarpSpecializedAdapterINS1G_15DefaultEpilogueISJ_SK_SK_NS1F_6thread17LinearCombinationISJ_Li1EffLNS1K_9ScaleType4KindE0ELNS_15FloatRoundStyleE2ESJ_EENS1_15EpilogueDefaultEEEEEvvEEEEvNT_6ParamsE,"ax",@progbits
	.align	128
.text._ZN7cutlass13device_kernelINS_4gemm6kernel13GemmUniversalIN4cute5tupleIJiiiiEEENS1_10collective13CollectiveMmaINS1_37MainloopSm90TmaGmmaWarpSpecializedFP8ILi4ENS5_IJNS4_1CILi1EEENSA_ILi2EEESB_EEENS1_35KernelTmaWarpSpecializedCooperativeEEENS5_IJNSA_ILi256EEENSA_ILi128EEESH_EEENS_12float_e4m3_tENS5_IJlSB_lEEESJ_SK_NS4_8TiledMMAINS4_8MMA_AtomIJNS4_4SM904GMMA31MMA_64x128x32_F32E4M3E4M3_SS_TNILNSO_7ScaleInE1ELSQ_1EEEEEENS4_6LayoutINS5_IJSC_SB_SB_EEENS5_IJSB_NSA_ILi0EEESV_EEEEENS5_IJNS4_10UnderscoreESY_SY_EEEEENS4_23SM90_TMA_LOAD_MULTICASTENS4_14ComposedLayoutINS4_7SwizzleILi3ELi4ELi3EEENS4_18smem_ptr_flag_bitsILi8EEENST_INS5_IJNSA_ILi8EEESH_EEENS5_IJSH_SB_EEEEEEEvNS4_8identityENS4_13SM90_TMA_LOADES1B_vS1C_EENS_8epilogue10collective6detail29Sm90TmaWarpSpecializedAdapterINS1G_15DefaultEpilogueISJ_SK_SK_NS1F_6thread17LinearCombinationISJ_Li1EffLNS1K_9ScaleType4KindE0ELNS_15FloatRoundStyleE2ESJ_EENS1_15EpilogueDefaultEEEEEvvEEEEvNT_6ParamsE:
        .type           _ZN7cutlass13device_kernelINS_4gemm6kernel13GemmUniversalIN4cute5tupleIJiiiiEEENS1_10collective13CollectiveMmaINS1_37MainloopSm90TmaGmmaWarpSpecializedFP8ILi4ENS5_IJNS4_1CILi1EEENSA_ILi2EEESB_EEENS1_35KernelTmaWarpSpecializedCooperativeEEENS5_IJNSA_ILi256EEENSA_ILi128EEESH_EEENS_12float_e4m3_tENS5_IJlSB_lEEESJ_SK_NS4_8TiledMMAINS4_8MMA_AtomIJNS4_4SM904GMMA31MMA_64x128x32_F32E4M3E4M3_SS_TNILNSO_7ScaleInE1ELSQ_1EEEEEENS4_6LayoutINS5_IJSC_SB_SB_EEENS5_IJSB_NSA_ILi0EEESV_EEEEENS5_IJNS4_10UnderscoreESY_SY_EEEEENS4_23SM90_TMA_LOAD_MULTICASTENS4_14ComposedLayoutINS4_7SwizzleILi3ELi4ELi3EEENS4_18smem_ptr_flag_bitsILi8EEENST_INS5_IJNSA_ILi8EEESH_EEENS5_IJSH_SB_EEEEEEEvNS4_8identityENS4_13SM90_TMA_LOADES1B_vS1C_EENS_8epilogue10collective6detail29Sm90TmaWarpSpecializedAdapterINS1G_15DefaultEpilogueISJ_SK_SK_NS1F_6thread17LinearCombinationISJ_Li1EffLNS1K_9ScaleType4KindE0ELNS_15FloatRoundStyleE2ESJ_EENS1_15EpilogueDefaultEEEEEvvEEEEvNT_6ParamsE,@function
        .size           _ZN7cutlass13device_kernelINS_4gemm6kernel13GemmUniversalIN4cute5tupleIJiiiiEEENS1_10collective13CollectiveMmaINS1_37MainloopSm90TmaGmmaWarpSpecializedFP8ILi4ENS5_IJNS4_1CILi1EEENSA_ILi2EEESB_EEENS1_35KernelTmaWarpSpecializedCooperativeEEENS5_IJNSA_ILi256EEENSA_ILi128EEESH_EEENS_12float_e4m3_tENS5_IJlSB_lEEESJ_SK_NS4_8TiledMMAINS4_8MMA_AtomIJNS4_4SM904GMMA31MMA_64x128x32_F32E4M3E4M3_SS_TNILNSO_7ScaleInE1ELSQ_1EEEEEENS4_6LayoutINS5_IJSC_SB_SB_EEENS5_IJSB_NSA_ILi0EEESV_EEEEENS5_IJNS4_10UnderscoreESY_SY_EEEEENS4_23SM90_TMA_LOAD_MULTICASTENS4_14ComposedLayoutINS4_7SwizzleILi3ELi4ELi3EEENS4_18smem_ptr_flag_bitsILi8EEENST_INS5_IJNSA_ILi8EEESH_EEENS5_IJSH_SB_EEEEEEEvNS4_8identityENS4_13SM90_TMA_LOADES1B_vS1C_EENS_8epilogue10collective6detail29Sm90TmaWarpSpecializedAdapterINS1G_15DefaultEpilogueISJ_SK_SK_NS1F_6thread17LinearCombinationISJ_Li1EffLNS1K_9ScaleType4KindE0ELNS_15FloatRoundStyleE2ESJ_EENS1_15EpilogueDefaultEEEEEvvEEEEvNT_6ParamsE,(.L_x_332 - _ZN7cutlass13device_kernelINS_4gemm6kernel13GemmUniversalIN4cute5tupleIJiiiiEEENS1_10collective13CollectiveMmaINS1_37MainloopSm90TmaGmmaWarpSpecializedFP8ILi4ENS5_IJNS4_1CILi1EEENSA_ILi2EEESB_EEENS1_35KernelTmaWarpSpecializedCooperativeEEENS5_IJNSA_ILi256EEENSA_ILi128EEESH_EEENS_12float_e4m3_tENS5_IJlSB_lEEESJ_SK_NS4_8TiledMMAINS4_8MMA_AtomIJNS4_4SM904GMMA31MMA_64x128x32_F32E4M3E4M3_SS_TNILNSO_7ScaleInE1ELSQ_1EEEEEENS4_6LayoutINS5_IJSC_SB_SB_EEENS5_IJSB_NSA_ILi0EEESV_EEEEENS5_IJNS4_10UnderscoreESY_SY_EEEEENS4_23SM90_TMA_LOAD_MULTICASTENS4_14ComposedLayoutINS4_7SwizzleILi3ELi4ELi3EEENS4_18smem_ptr_flag_bitsILi8EEENST_INS5_IJNSA_ILi8EEESH_EEENS5_IJSH_SB_EEEEEEEvNS4_8identityENS4_13SM90_TMA_LOADES1B_vS1C_EENS_8epilogue10collective6detail29Sm90TmaWarpSpecializedAdapterINS1G_15DefaultEpilogueISJ_SK_SK_NS1F_6thread17LinearCombinationISJ_Li1EffLNS1K_9ScaleType4KindE0ELNS_15FloatRoundStyleE2ESJ_EENS1_15EpilogueDefaultEEEEEvvEEEEvNT_6ParamsE)
        .other          _ZN7cutlass13device_kernelINS_4gemm6kernel13GemmUniversalIN4cute5tupleIJiiiiEEENS1_10collective13CollectiveMmaINS1_37MainloopSm90TmaGmmaWarpSpecializedFP8ILi4ENS5_IJNS4_1CILi1EEENSA_ILi2EEESB_EEENS1_35KernelTmaWarpSpecializedCooperativeEEENS5_IJNSA_ILi256EEENSA_ILi128EEESH_EEENS_12float_e4m3_tENS5_IJlSB_lEEESJ_SK_NS4_8TiledMMAINS4_8MMA_AtomIJNS4_4SM904GMMA31MMA_64x128x32_F32E4M3E4M3_SS_TNILNSO_7ScaleInE1ELSQ_1EEEEEENS4_6LayoutINS5_IJSC_SB_SB_EEENS5_IJSB_NSA_ILi0EEESV_EEEEENS5_IJNS4_10UnderscoreESY_SY_EEEEENS4_23SM90_TMA_LOAD_MULTICASTENS4_14ComposedLayoutINS4_7SwizzleILi3ELi4ELi3EEENS4_18smem_ptr_flag_bitsILi8EEENST_INS5_IJNSA_ILi8EEESH_EEENS5_IJSH_SB_EEEEEEEvNS4_8identityENS4_13SM90_TMA_LOADES1B_vS1C_EENS_8epilogue10collective6detail29Sm90TmaWarpSpecializedAdapterINS1G_15DefaultEpilogueISJ_SK_SK_NS1F_6thread17LinearCombinationISJ_Li1EffLNS1K_9ScaleType4KindE0ELNS_15FloatRoundStyleE2ESJ_EENS1_15EpilogueDefaultEEEEEvvEEEEvNT_6ParamsE,@"STO_CUDA_ENTRY STV_DEFAULT"
_ZN7cutlass13device_kernelINS_4gemm6kernel13GemmUniversalIN4cute5tupleIJiiiiEEENS1_10collective13CollectiveMmaINS1_37MainloopSm90TmaGmmaWarpSpecializedFP8ILi4ENS5_IJNS4_1CILi1EEENSA_ILi2EEESB_EEENS1_35KernelTmaWarpSpecializedCooperativeEEENS5_IJNSA_ILi256EEENSA_ILi128EEESH_EEENS_12float_e4m3_tENS5_IJlSB_lEEESJ_SK_NS4_8TiledMMAINS4_8MMA_AtomIJNS4_4SM904GMMA31MMA_64x128x32_F32E4M3E4M3_SS_TNILNSO_7ScaleInE1ELSQ_1EEEEEENS4_6LayoutINS5_IJSC_SB_SB_EEENS5_IJSB_NSA_ILi0EEESV_EEEEENS5_IJNS4_10UnderscoreESY_SY_EEEEENS4_23SM90_TMA_LOAD_MULTICASTENS4_14ComposedLayoutINS4_7SwizzleILi3ELi4ELi3EEENS4_18smem_ptr_flag_bitsILi8EEENST_INS5_IJNSA_ILi8EEESH_EEENS5_IJSH_SB_EEEEEEEvNS4_8identityENS4_13SM90_TMA_LOADES1B_vS1C_EENS_8epilogue10collective6detail29Sm90TmaWarpSpecializedAdapterINS1G_15DefaultEpilogueISJ_SK_SK_NS1F_6thread17LinearCombinationISJ_Li1EffLNS1K_9ScaleType4KindE0ELNS_15FloatRoundStyleE2ESJ_EENS1_15EpilogueDefaultEEEEEvvEEEEvNT_6ParamsE:
[----:B------:R-:W0:Y:S02]  /*0000*/  LDC R1, c[0x0][0x28] ;  /* 0x00000a00ff017b82 */ /* 0x000e240000000800 */
[----:B0-----:R-:W-:Y:S01]  /*0010*/  VIADD R1, R1, 0xffffff08 ;  /* 0xffffff0801017836 */ /* 0x001fe20000000000 */
[----:B------:R-:W0:Y:S01]  /*0020*/  S2R R5, SR_TID.X ;  /* 0x0000000000057919 */ /* 0x000e220000002100 */
[----:B------:R-:W-:Y:S01]  /*0030*/  ELECT P0, URZ, PT ;  /* 0x00000000003f782f */ /* 0x000fe20003800000 */
[----:B------:R-:W-:Y:S01]  /*0040*/  BSSY B0, `(.L_x_0) ;  /* 0x0000015000007945 */ /* 0x000fe20003800000 */
[--C-:B0-----:R-:W-:Y:S02]  /*0050*/  SHF.R.U32.HI R0, RZ, 0x5, R5.reuse ;  /* 0x00000005ff007819 */ /* 0x101fe40000011605 */
[----:B------:R-:W-:-:S03]  /*0060*/  SHF.R.U32.HI R2, RZ, 0x7, R5 ;  /* 0x00000007ff027819 */ /* 0x000fc60000011605 */
[----:B------:R-:W0:Y:S04]  /*0070*/  SHFL.IDX PT, R3, R0, RZ, 0x1f ;  /* 0x00001fff00037589 */ /* 0x000e2800000e0000 */
[----:B------:R-:W1:Y:S01]  /*0080*/  SHFL.IDX PT, R2, R2, RZ, 0x1f ;  /* 0x00001fff02027589 */ /* 0x000e6200000e0000 */
[----:B0-----:R-:W-:Y:S02]  /*0090*/  R2UR UR4, R3 ;  /* 0x00000000030472ca */ /* 0x001fe400000e0000 */
[----:B-1----:R-:W-:-:S11]  /*00a0*/  R2UR UR6, R2 ;  /* 0x00000000020672ca */ /* 0x002fd600000e0000 */
[----:B------:R-:W-:Y:S02]  /*00b0*/  USHF.R.S32.HI UR5, URZ, 0x1f, UR4 ;  /* 0x0000001f3f057899 */ /* 0x000fe40008011404 */
[----:B------:R-:W-:Y:S02]  /*00c0*/  ISETP.NE.OR P0, PT, RZ, UR4, !P0 ;  /* 0x00000004ff007c0c */ /* 0x000fe4000c705670 */
[----:B------:R-:W-:-:S04]  /*00d0*/  ULEA.HI UR5, UR5, UR4, URZ, 0x2 ;  /* 0x0000000405057291 */ /* 0x000fc8000f8f103f */
[----:B------:R-:W-:-:S04]  /*00e0*/  ULOP3.LUT UR5, UR5, 0xfffffffc, URZ, 0xc0, !UPT ;  /* 0xfffffffc05057892 */ /* 0x000fc8000f8ec03f */
[----:B------:R-:W-:-:S03]  /*00f0*/  UIADD3 UR8, UR4, -UR5, URZ ;  /* 0x8000000504087290 */ /* 0x000fc6000fffe03f */
[----:B------:R-:W-:Y:S09]  /*0100*/  @P0 BRA `(.L_x_1) ;  /* 0x0000000000200947 */ /* 0x000ff20003800000 */
[----:B------:R-:W-:Y:S02]  /*0110*/  ULDC.64 UR4, c[0x0][0x198] ;  /* 0x0000660000047ab9 */ /* 0x000fe40000000a00 */
[----:B------:R-:W-:Y:S02]  /*0120*/  UIADD3 UR10, UP0, UR4, 0xf0, URZ ;  /* 0x000000f0040a7890 */ /* 0x000fe4000ff1e03f */
[----:B------:R-:W-:Y:S02]  /*0130*/  UIADD3 UR4, UP1, UR4, 0x1f0, URZ ;  /* 0x000001f004047890 */ /* 0x000fe4000ff3e03f */
[----:B------:R-:W-:Y:S02]  /*0140*/  UIADD3.X UR11, URZ, UR5, URZ, UP0, !UPT ;  /* 0x000000053f0b7290 */ /* 0x000fe400087fe43f */
[----:B------:R-:W-:-:S07]  /*0150*/  UIADD3.X UR5, URZ, UR5, URZ, UP1, !UPT ;  /* 0x000000053f057290 */ /* 0x000fce0008ffe43f */
[----:B------:R0:W-:Y:S02]  /*0160*/  UTMACCTL.PF [UR10] ;  /* 0x000000000a0079b9 */ /* 0x0001e40008040000 */
[----:B------:R0:W-:Y:S02]  /*0170*/  UTMACCTL.PF [UR4] ;  /* 0x00000000040079b9 */ /* 0x0001e40008040000 */
[----:B0-----:R-:W-:Y:S01]  /*0180*/  NOP ;  /* 0x0000000000007918 */ /* 0x001fe20000000000 */
.L_x_1:
[----:B------:R-:W-:Y:S05]  /*0190*/  BSYNC B0 ;  /* 0x0000000000007941 */ /* 0x000fea0003800000 */
.L_x_0:
[----:B------:R-:W0:Y:S01]  /*01a0*/  SHFL.IDX PT, R3, R0, RZ, 0x1f ;  /* 0x00001fff00037589 */ /* 0x000e2200000e0000 */
[----:B------:R-:W-:Y:S01]  /*01b0*/  UISETP.NE.AND UP0, UPT, UR8, 0x3, UPT ;  /* 0x000000030800788c */ /* 0x000fe2000bf05270 */
[----:B------:R-:W-:Y:S01]  /*01c0*/  ISETP.NE.AND P2, PT, RZ, UR6, PT ;  /* 0x00000006ff007c0c */ /* 0x000fe2000bf45270 */
[----:B------:R-:W-:Y:S02]  /*01d0*/  UIADD3 UR10, UR6, -0x1, URZ ;  /* 0xffffffff060a7890 */ /* 0x000fe4000fffe03f */
[----:B------:R-:W-:Y:S02]  /*01e0*/  UISETP.EQ.OR UP0, UPT, UR8, URZ, !UP0 ;  /* 0x0000003f0800728c */ /* 0x000fe4000c702670 */
[----:B------:R-:W-:Y:S02]  /*01f0*/  UISETP.GE.U32.AND UP1, UPT, UR10, 0x2, UPT ;  /* 0x000000020a00788c */ /* 0x000fe4000bf26070 */
[----:B------:R-:W-:-:S04]  /*0200*/  UISETP.EQ.AND UP0, UPT, UR6, URZ, UP0 ;  /* 0x0000003f0600728c */ /* 0x000fc80008702270 */
[----:B------:R-:W-:-:S04]  /*0210*/  USEL UR13, URZ, 0x1, !UP0 ;  /* 0x000000013f0d7887 */ /* 0x000fc8000c000000 */
[----:B------:R-:W-:Y:S01]  /*0220*/  USEL UR13, UR13, 0x2, UP1 ;  /* 0x000000020d0d7887 */ /* 0x000fe20008800000 */
[----:B0-----:R-:W-:-:S13]  /*0230*/  ISETP.NE.AND P0, PT, R3, RZ, PT ;  /* 0x000000ff0300720c */ /* 0x001fda0003f05270 */
[----:B------:R-:W-:Y:S05]  /*0240*/  @P0 BRA `(.L_x_2) ;  /* 0x0000000000580947 */ /* 0x000fea0003800000 */
[----:B------:R-:W0:Y:S01]  /*0250*/  S2UR UR9, SR_CgaCtaId ;  /* 0x00000000000979c3 */ /* 0x000e220000008800 */
[----:B------:R-:W-:Y:S01]  /*0260*/  UMOV UR4, 0x400 ;  /* 0x0000040000047882 */ /* 0x000fe20000000000 */
[----:B------:R-:W-:Y:S01]  /*0270*/  UMOV UR5, 0x1 ;  /* 0x0000000100057882 */ /* 0x000fe20000000000 */
[----:B------:R-:W-:Y:S01]  /*0280*/  UMOV UR6, 0x4 ;  /* 0x0000000400067882 */ /* 0x000fe20000000000 */
[----:B------:R-:W-:Y:S01]  /*0290*/  ELECT P0, URZ, PT ;  /* 0x00000000003f782f */ /* 0x000fe20003800000 */
[----:B------:R-:W-:-:S04]  /*02a0*/  UIADD3 UR6, -UR6, 0x100000, URZ ;  /* 0x0010000006067890 */ /* 0x000fc8000fffe13f */
[----:B------:R-:W-:Y:S02]  /*02b0*/  USHF.L.U32 UR7, UR6, 0xb, URZ ;  /* 0x0000000b06077899 */ /* 0x000fe4000800063f */
[----:B------:R-:W-:Y:S02]  /*02c0*/  USHF.L.U32 UR6, UR6, 0x1, URZ ;  /* 0x0000000106067899 */ /* 0x000fe4000800063f */
[----:B0-----:R-:W-:Y:S02]  /*02d0*/  ULEA UR9, UR9, UR4, 0x18 ;  /* 0x0000000409097291 */ /* 0x001fe4000f8ec03f */
[----:B------:R-:W-:-:S04]  /*02e0*/  UIADD3 UR4, -UR5, 0x100000, URZ ;  /* 0x0010000005047890 */ /* 0x000fc8000fffe13f */
[----:B------:R-:W-:Y:S02]  /*02f0*/  USHF.L.U32 UR5, UR4, 0xb, URZ ;  /* 0x0000000b04057899 */ /* 0x000fe4000800063f */
[----:B------:R-:W-:Y:S01]  /*0300*/  USHF.L.U32 UR4, UR4, 0x1, URZ ;  /* 0x0000000104047899 */ /* 0x000fe2000800063f */
[----:B------:R-:W0:Y:S11]  /*0310*/  FENCE.VIEW.ASYNC.S ;  /* 0x00000000000073c6 */ /* 0x000e360000000000 */
[----:B0-----:R0:W1:Y:S01]  /*0320*/  SYNCS.EXCH.64 URZ, [UR9], UR4 ;  /* 0x00000004093f75b2 */ /* 0x0010620008000100 */
[----:B------:R0:W2:Y:S01]  /*0330*/  SYNCS.EXCH.64 URZ, [UR9+0x20], UR6 ;  /* 0x00002006093f75b2 */ /* 0x0000a20008000100 */
[----:B------:R0:W3:Y:S01]  /*0340*/  SYNCS.EXCH.64 URZ, [UR9+0x8], UR4 ;  /* 0x00000804093f75b2 */ /* 0x0000e20008000100 */
[----:B------:R0:W4:Y:S01]  /*0350*/  SYNCS.EXCH.64 URZ, [UR9+0x28], UR6 ;  /* 0x00002806093f75b2 */ /* 0x0001220008000100 */
[----:B------:R0:W0:Y:S01]  /*0360*/  SYNCS.EXCH.64 URZ, [UR9+0x10], UR4 ;  /* 0x00001004093f75b2 */ /* 0x0000220008000100 */
[----:B------:R0:W0:Y:S01]  /*0370*/  SYNCS.EXCH.64 URZ, [UR9+0x30], UR6 ;  /* 0x00003006093f75b2 */ /* 0x0000220008000100 */
[----:B------:R0:W0:Y:S01]  /*0380*/  SYNCS.EXCH.64 URZ, [UR9+0x18], UR4 ;  /* 0x00001804093f75b2 */ /* 0x0000220008000100 */
[----:B------:R0:W0:Y:S01]  /*0390*/  SYNCS.EXCH.64 URZ, [UR9+0x38], UR6 ;  /* 0x00003806093f75b2 */ /* 0x0000220008000100 */
[----:B------:R-:W-:Y:S01]  /*03a0*/  NOP ;  /* 0x0000000000007918 */ /* 0x000fe20000000000 */
.L_x_2:
[----:B------:R-:W-:Y:S01]  /*03b0*/  SHF.R.S32.HI R4, RZ, 0x1f, R5 ;  /* 0x0000001fff047819 */ /* 0x000fe20000011405 */
[----:B------:R-:W5:Y:S01]  /*03c0*/  SHFL.IDX PT, R0, R0, RZ, 0x1f ;  /* 0x00001fff00007589 */ /* 0x000f6200000e0000 */
[----:B------:R-:W-:Y:S01]  /*03d0*/  ELECT P0, URZ, PT ;  /* 0x00000000003f782f */ /* 0x000fe20003800000 */
[----:B0-----:R-:W0:Y:S01]  /*03e0*/  S2UR UR9, SR_CTAID.X ;  /* 0x00000000000979c3 */ /* 0x001e220000002500 */
[----:B------:R-:W-:Y:S01]  /*03f0*/  LEA.HI R4, R4, R5, RZ, 0x7 ;  /* 0x0000000504047211 */ /* 0x000fe200078f38ff */
[----:B------:R-:W1:Y:S01]  /*0400*/  S2R R2, SR_CTAID.Y ;  /* 0x0000000000027919 */ /* 0x000e620000002600 */
[----:B------:R-:W-:Y:S01]  /*0410*/  SHF.R.S32.HI R6, RZ, 0x1f, R3 ;  /* 0x0000001fff067819 */ /* 0x000fe20000011403 */
[----:B------:R-:W-:Y:S01]  /*0420*/  ULDC UR4, c[0x0][0x154] ;  /* 0x0000550000047ab9 */ /* 0x000fe20000000800 */
[----:B------:R-:W-:Y:S01]  /*0430*/  LOP3.LUT R4, R4, 0xffffff80, RZ, 0xc0, !PT ;  /* 0xffffff8004047812 */ /* 0x000fe200078ec0ff */
[----:B------:R-:W-:Y:S01]  /*0440*/  NOP ;  /* 0x0000000000007918 */ /* 0x000fe20000000000 */
[----:B------:R-:W-:Y:S01]  /*0450*/  LEA.HI R6, R6, R3, RZ, 0x2 ;  /* 0x0000000306067211 */ /* 0x000fe200078f10ff */
[----:B------:R-:W2:Y:S01]  /*0460*/  LDC R11, c[0x0][0x148] ;  /* 0x00005200ff0b7b82 */ /* 0x000ea20000000800 */
[----:B------:R-:W-:Y:S01]  /*0470*/  NOP ;  /* 0x0000000000007918 */ /* 0x000fe20000000000 */
[----:B------:R-:W-:Y:S01]  /*0480*/  IMAD.IADD R4, R5, 0x1, -R4 ;  /* 0x0000000105047824 */ /* 0x000fe200078e0a04 */
[----:B------:R-:W-:-:S04]  /*0490*/  LOP3.LUT R6, R6, 0x3ffffffc, RZ, 0xc0, !PT ;  /* 0x3ffffffc06067812 */ /* 0x000fc800078ec0ff */
[----:B------:R-:W-:Y:S01]  /*04a0*/  SHF.R.S32.HI R5, RZ, 0x1f, R4 ;  /* 0x0000001fff057819 */ /* 0x000fe20000011404 */
[----:B------:R-:W-:Y:S01]  /*04b0*/  IMAD.IADD R6, R3, 0x1, -R6 ;  /* 0x0000000103067824 */ /* 0x000fe200078e0a06 */
[----:B------:R-:W3:Y:S02]  /*04c0*/  LDC R8, c[0x0][0x144] ;  /* 0x00005100ff087b82 */ /* 0x000ee40000000800 */
[----:B------:R-:W-:Y:S02]  /*04d0*/  LEA.HI R5, R5, R4, RZ, 0x3 ;  /* 0x0000000405057211 */ /* 0x000fe400078f18ff */
[----:B-----5:R-:W-:Y:S02]  /*04e0*/  ISETP.NE.OR P0, PT, R0, RZ, !P0 ;  /* 0x000000ff0000720c */ /* 0x020fe40004705670 */
[--C-:B------:R-:W-:Y:S02]  /*04f0*/  SHF.R.S32.HI R0, RZ, 0x3, R5.reuse ;  /* 0x00000003ff007819 */ /* 0x100fe40000011405 */
[----:B------:R-:W-:-:S04]  /*0500*/  SHF.R.S32.HI R5, RZ, 0x1f, R5 ;  /* 0x0000001fff057819 */ /* 0x000fc80000011405 */
[----:B------:R-:W-:-:S04]  /*0510*/  LEA.HI R5, R5, R0, RZ, 0x2 ;  /* 0x0000000005057211 */ /* 0x000fc800078f10ff */
[----:B------:R-:W-:Y:S01]  /*0520*/  LOP3.LUT R5, R5, 0xfffffffc, RZ, 0xc0, !PT ;  /* 0xfffffffc05057812 */ /* 0x000fe200078ec0ff */
[----:B------:R-:W-:Y:S01]  /*0530*/  VOTEU.ALL UP0, P0 ;  /* 0x00000000003f7886 */ /* 0x000fe20000000000 */
[----:B-1----:R-:W-:Y:S01]  /*0540*/  I2FP.F32.U32 R7, R2 ;  /* 0x0000000200077245 */ /* 0x002fe20000201000 */
[----:B------:R-:W-:Y:S02]  /*0550*/  VOTEU.ALL UP1, P0 ;  /* 0x00000000003f7886 */ /* 0x000fe40000020000 */
[----:B------:R-:W-:Y:S01]  /*0560*/  IMAD.IADD R5, R0, 0x1, -R5 ;  /* 0x0000000100057824 */ /* 0x000fe200078e0a05 */
[----:B------:R-:W1:Y:S01]  /*0570*/  @!UP0 S2UR UR7, SR_CgaCtaId ;  /* 0x00000000000789c3 */ /* 0x000e620000008800 */
[----:B0-----:R-:W-:Y:S01]  /*0580*/  I2FP.F32.U32 R0, UR9 ;  /* 0x0000000900007c45 */ /* 0x001fe20008201000 */
[----:B------:R-:W-:Y:S01]  /*0590*/  FMUL R9, R7, UR4 ;  /* 0x0000000407097c20 */ /* 0x000fe20008400000 */
[----:B------:R-:W-:Y:S01]  /*05a0*/  IMAD R5, R6, 0x4, R5 ;  /* 0x0000000406057824 */ /* 0x000fe200078e0205 */
[----:B------:R-:W-:Y:S01]  /*05b0*/  ULDC UR4, c[0x0][0x150] ;  /* 0x0000540000047ab9 */ /* 0x000fe20000000800 */
[----:B------:R-:W-:Y:S01]  /*05c0*/  @!UP0 UMOV UR6, 0x400 ;  /* 0x0000040000068882 */ /* 0x000fe20000000000 */
[----:B------:R-:W-:Y:S01]  /*05d0*/  FMUL R7, R0, UR4 ;  /* 0x0000000400077c20 */ /* 0x000fe20008400000 */
[----:B------:R-:W-:Y:S01]  /*05e0*/  IMAD.SHL.U32 R0, R5, 0x4, RZ ;  /* 0x0000000405007824 */ /* 0x000fe200078e00ff */
[----:B------:R-:W0:Y:S01]  /*05f0*/  LDC R6, c[0x0][0x140] ;  /* 0x00005000ff067b82 */ /* 0x000e220000000800 */
[----:B------:R-:W5:Y:S01]  /*0600*/  F2I.U32.TRUNC.NTZ R9, R9 ;  /* 0x0000000900097305 */ /* 0x000f62000020f000 */
[----:B------:R-:W-:-:S02]  /*0610*/  UMOV UR4, 0x20 ;  /* 0x0000002000047882 */ /* 0x000fc40000000000 */
[----:B------:R-:W-:Y:S01]  /*0620*/  LOP3.LUT R10, R5, 0xc, R0, 0x78, !PT ;  /* 0x0000000c050a7812 */ /* 0x000fe200078e7800 */
[----:B------:R-:W-:-:S04]  /*0630*/  @!UP0 UIADD3 UR4, -UR4, 0x100000, URZ ;  /* 0x0010000004048890 */ /* 0x000fc8000fffe13f */
[----:B------:R-:W-:Y:S02]  /*0640*/  @!UP0 USHF.L.U32 UR5, UR4, 0xb, URZ ;  /* 0x0000000b04058899 */ /* 0x000fe4000800063f */
[----:B------:R-:W-:Y:S01]  /*0650*/  @!UP0 USHF.L.U32 UR4, UR4, 0x1, URZ ;  /* 0x0000000104048899 */ /* 0x000fe2000800063f */
[----:B------:R-:W4:Y:S01]  /*0660*/  F2I.U32.TRUNC.NTZ R7, R7 ;  /* 0x0000000700077305 */ /* 0x000f22000020f000 */
[----:B------:R0:W-:Y:S01]  /*0670*/  STL [R1+0x70], R10 ;  /* 0x0000700a01007387 */ /* 0x0001e20000100800 */
[----:B-----5:R-:W-:Y:S01]  /*0680*/  IMAD.MOV R12, RZ, RZ, -R9 ;  /* 0x000000ffff0c7224 */ /* 0x020fe200078e0a09 */
[----:B-1----:R-:W-:Y:S01]  /*0690*/  @!UP0 ULEA UR6, UR7, UR6, 0x18 ;  /* 0x0000000607068291 */ /* 0x002fe2000f8ec03f */
[----:B------:R-:W-:Y:S02]  /*06a0*/  VOTEU.ALL UP0, P0 ;  /* 0x00000000003f7886 */ /* 0x000fe40000000000 */
[----:B--2---:R-:W-:Y:S01]  /*06b0*/  IMAD R5, R11, R12, R2 ;  /* 0x0000000c0b057224 */ /* 0x004fe200078e0202 */
[----:B------:R-:W-:-:S02]  /*06c0*/  LOP3.LUT P0, RZ, R4, 0x7, RZ, 0xc0, !PT ;  /* 0x0000000704ff7812 */ /* 0x000fc4000780c0ff */
[----:B0-----:R-:W-:Y:S01]  /*06d0*/  ISETP.EQ.U32.AND P3, PT, R6, 0x1, PT ;  /* 0x000000010600780c */ /* 0x001fe20003f62070 */
[----:B----4-:R-:W-:Y:S01]  /*06e0*/  IMAD.MOV R7, RZ, RZ, -R7 ;  /* 0x000000ffff077224 */ /* 0x010fe200078e0a07 */
[----:B------:R-:W-:Y:S02]  /*06f0*/  ISETP.NE.AND P1, PT, R5, R10, PT ;  /* 0x0000000a0500720c */ /* 0x000fe40003f25270 */
[----:B------:R-:W-:Y:S01]  /*0700*/  ISETP.LT.U32.AND P0, PT, R10, 0x2, !P0 ;  /* 0x000000020a00780c */ /* 0x000fe20004701070 */
[----:B---3--:R-:W-:Y:S01]  /*0710*/  IMAD R0, R8, R7, UR9 ;  /* 0x0000000908007e24 */ /* 0x008fe2000f8e0207 */
[----:B------:R-:W0:Y:S02]  /*0720*/  FENCE.VIEW.ASYNC.S ;  /* 0x00000000000073c6 */ /* 0x000e240000000000 */
[----:B0-----:R0:W1:Y:S02]  /*0730*/  @!UP0 SYNCS.EXCH.64 URZ, [UR6+0x50], UR4 ;  /* 0x00005004063f85b2 */ /* 0x0010640008000100 */
[----:B------:R-:W-:-:S04]  /*0740*/  ISETP.EQ.OR P1, PT, R0, RZ, !P1 ;  /* 0x000000ff0000720c */ /* 0x000fc80004f22670 */
[----:B------:R-:W-:Y:S01]  /*0750*/  PLOP3.LUT P0, PT, P0, P1, PT, 0x80, 0x0 ;  /* 0x000000000000781c */ /* 0x000fe20000703070 */
[----:B------:R0:W2:Y:S01]  /*0760*/  @!UP1 SYNCS.EXCH.64 URZ, [UR6+0x58], UR4 ;  /* 0x00005804063f95b2 */ /* 0x0000a20008000100 */
[----:B------:R-:W-:Y:S01]  /*0770*/  NOP ;  /* 0x0000000000007918 */ /* 0x000fe20000000000 */
[----:B------:R-:W-:Y:S10]  /*0780*/  @!P3 BRA `(.L_x_3) ;  /* 0x000000000008b947 */ /* 0x000ff40003800000 */
[----:B-12---:R-:W-:Y:S01]  /*0790*/  UCGABAR_ARV ;  /* 0x00000000000079c7 */ /* 0x006fe20008000000 */
[----:B------:R-:W-:Y:S05]  /*07a0*/  BRA `(.L_x_4) ;  /* 0x0000000000047947 */ /* 0x000fea0003800000 */
.L_x_3:
[----:B-12---:R-:W-:Y:S01]  /*07b0*/  NOP ;  /* 0x0000000000007918 */ /* 0x006fe20000000000 */
.L_x_4:
[----:B------:R-:W1:Y:S01]  /*07c0*/  LDC R3, c[0x0][0x65c] ;  /* 0x00019700ff037b82 */ /* 0x000e620000000800 */
[----:B------:R-:W-:Y:S02]  /*07d0*/  IMAD.U32 R4, RZ, RZ, UR9 ;  /* 0x00000009ff047e24 */ /* 0x000fe4000f8e00ff */
[----:B------:R-:W-:Y:S01]  /*07e0*/  IMAD.MOV.U32 R5, RZ, RZ, RZ ;  /* 0x000000ffff057224 */ /* 0x000fe200078e00ff */
[----:B-1----:R-:W-:-:S13]  /*07f0*/  ISETP.NE.AND P4, PT, R3, 0x1, PT ;  /* 0x000000010300780c */ /* 0x002fda0003f85270 */
[----:B------:R-:W1:Y:S01]  /*0800*/  @P4 LDC R7, c[0x0][0x10] ;  /* 0x00000400ff074b82 */ /* 0x000e620000000800 */
[----:B------:R-:W-:Y:S02]  /*0810*/  @P4 IMAD.MOV.U32 R3, RZ, RZ, RZ ;  /* 0x000000ffff034224 */ /* 0x000fe400078e00ff */
[----:B------:R-:W-:-:S05]  /*0820*/  @P4 IMAD.MOV.U32 R13, RZ, RZ, RZ ;  /* 0x000000ffff0d4224 */ /* 0x000fca00078e00ff */
[----:B------:R-:W2:Y:S01]  /*0830*/  @!P4 LDC R9, c[0x0][0xc] ;  /* 0x00000300ff09cb82 */ /* 0x000ea20000000800 */
[----:B-1----:R-:W-:-:S04]  /*0840*/  @P4 IMAD.WIDE.U32 R6, R7, UR9, R2 ;  /* 0x0000000907064c25 */ /* 0x002fc8000f8e0002 */
[----:B------:R-:W-:Y:S02]  /*0850*/  @P4 IMAD.MOV.U32 R19, RZ, RZ, R6 ;  /* 0x000000ffff134224 */ /* 0x000fe400078e0006 */
[----:B------:R-:W-:Y:S02]  /*0860*/  @P4 IMAD.IADD R23, R7, 0x1, R13 ;  /* 0x0000000107174824 */ /* 0x000fe400078e020d */
[----:B--2---:R-:W-:-:S04]  /*0870*/  @!P4 IMAD.WIDE.U32 R4, R2, R9, R4 ;  /* 0x000000090204c225 */ /* 0x004fc800078e0004 */
[----:B------:R-:W-:Y:S02]  /*0880*/  @!P4 IMAD.MOV.U32 R19, RZ, RZ, R4 ;  /* 0x000000ffff13c224 */ /* 0x000fe400078e0004 */
[----:B------:R-:W-:-:S03]  /*0890*/  @!P4 IMAD.MOV.U32 R23, RZ, RZ, R5 ;  /* 0x000000ffff17c224 */ /* 0x000fc600078e0005 */
[----:B------:R1:W-:Y:S04]  /*08a0*/  STL [R1+0x78], R19 ;  /* 0x0000781301007387 */ /* 0x0003e80000100800 */
[----:B------:R1:W-:Y:S01]  /*08b0*/  STL [R1+0x74], R23 ;  /* 0x0000741701007387 */ /* 0x0003e20000100800 */
[----:B------:R-:W-:Y:S05]  /*08c0*/  @!P3 BRA `(.L_x_5) ;  /* 0x00000000000cb947 */ /* 0x000fea0003800000 */
[----:B------:R-:W-:Y:S01]  /*08d0*/  UCGABAR_WAIT ;  /* 0x0000000000007dc7 */ /* 0x000fe20008000000 */
[----:B------:R-:W-:Y:S01]  /*08e0*/  CCTL.IVALL ;  /* 0x00000000ff00798f */ /* 0x000fe20002000000 */
[----:B------:R-:W-:Y:S05]  /*08f0*/  BRA `(.L_x_6) ;  /* 0x0000000000047947 */ /* 0x000fea0003800000 */
.L_x_5:
[----:B------:R-:W-:Y:S06]  /*0900*/  BAR.SYNC.DEFER_BLOCKING 0x0 ;  /* 0x0000000000007b1d */ /* 0x000fec0000010000 */
.L_x_6:
[----:B------:R-:W-:Y:S05]  /*0910*/  @!P2 BRA `(.L_x_7) ;  /* 0x000000e40078a947 */ /* 0x000fea0003800000 */
[----:B------:R-:W-:-:S06]  /*0920*/  UISETP.GT.U32.AND UP0, UPT, UR10, 0x1, UPT ;  /* 0x000000010a00788c */ /* 0x000fcc000bf04070 */
[----:B------:R-:W-:-:S13]  /*0930*/  PLOP3.LUT P1, PT, PT, PT, UP0, 0x80, 0x0 ;  /* 0x000000000000781c */ /* 0x000fda0003f2f008 */
[----:B0-----:R-:W-:Y:S05]  /*0940*/  @P1 EXIT ;  /* 0x000000000000194d */ /* 0x001fea0003800000 */
[----:B------:R-:W-:Y:S01]  /*0950*/  IMAD.MOV.U32 R6, RZ, RZ, -0x1 ;  /* 0xffffffffff067424 */ /* 0x000fe200078e00ff */
[----:B------:R-:W-:Y:S01]  /*0960*/  ULDC.64 UR4, c[0x0][0x650] ;  /* 0x0001940000047ab9 */ /* 0x000fe20000000a00 */
[----:B------:R-:W-:Y:S01]  /*0970*/  IMAD.MOV.U32 R5, RZ, RZ, -0x1 ;  /* 0xffffffffff057424 */ /* 0x000fe200078e00ff */
[----:B------:R-:W-:Y:S01]  /*0980*/  ISETP.GE.U32.AND P1, PT, R19, UR4, PT ;  /* 0x0000000413007c0c */ /* 0x000fe2000bf26070 */
[----:B------:R-:W-:Y:S01]  /*0990*/  UMOV UR12, 0xffffffff ;  /* 0xffffffff000c7882 */ /* 0x000fe20000000000 */
[----:B------:R0:W-:Y:S01]  /*09a0*/  STL [R1+0x80], R6 ;  /* 0x0000800601007387 */ /* 0x0001e20000100800 */
[----:B------:R-:W-:Y:S02]  /*09b0*/  PRMT R4, RZ, 0x7610, R4 ;  /* 0x00007610ff047816 */ /* 0x000fe40000000004 */
[----:B------:R-:W-:Y:S01]  /*09c0*/  ISETP.GE.U32.AND.EX P1, PT, R23, UR5, PT, P1 ;  /* 0x0000000517007c0c */ /* 0x000fe2000bf26110 */
[----:B------:R0:W-:-:S12]  /*09d0*/  STL [R1+0x7c], R5 ;  /* 0x00007c0501007387 */ /* 0x0001d80000100800 */
[----:B0-----:R-:W-:Y:S05]  /*09e0*/  @P1 BRA `(.L_x_8) ;  /* 0x0000000400381947 */ /* 0x001fea0003800000 */
[----:B------:R-:W0:Y:S01]  /*09f0*/  LDC.64 R14, c[0x0][0x628] ;  /* 0x00018a00ff0e7b82 */ /* 0x000e220000000a00 */
[----:B------:R-:W-:Y:S02]  /*0a00*/  IMAD.MOV.U32 R4, RZ, RZ, R19 ;  /* 0x000000ffff047224 */ /* 0x000fe400078e0013 */
[----:B------:R-:W-:-:S05]  /*0a10*/  IMAD.MOV.U32 R5, RZ, RZ, R23 ;  /* 0x000000ffff057224 */ /* 0x000fca00078e0017 */
[----:B------:R-:W2:Y:S08]  /*0a20*/  LDC R10, c[0x0][0x630] ;  /* 0x00018c00ff0a7b82 */ /* 0x000eb00000000800 */
[----:B------:R-:W3:Y:S01]  /*0a30*/  LDC.64 R16, c[0x0][0x620] ;  /* 0x00018800ff107b82 */ /* 0x000ee20000000a00 */
[----:B0-----:R-:W-:-:S04]  /*0a40*/  ISETP.NE.U32.AND P1, PT, R14, RZ, PT ;  /* 0x000000ff0e00720c */ /* 0x001fc80003f25070 */
[----:B------:R-:W-:-:S13]  /*0a50*/  ISETP.NE.AND.EX P1, PT, R15, RZ, PT, P1 ;  /* 0x000000ff0f00720c */ /* 0x000fda0003f25310 */
[----:B--23--:R-:W-:Y:S05]  /*0a60*/  @!P1 BRA `(.L_x_9) ;  /* 0x0000000000289947 */ /* 0x00cfea0003800000 */
[----:B------:R-:W0:Y:S02]  /*0a70*/  LDC R9, c[0x0][0x634] ;  /* 0x00018d00ff097b82 */ /* 0x000e240000000800 */
[----:B0-----:R-:W-:-:S05]  /*0a80*/  IADD3 R9, P1, R19, R9, RZ ;  /* 0x0000000913097210 */ /* 0x001fca0007f3e0ff */
[----:B------:R-:W-:-:S04]  /*0a90*/  IMAD.X R13, RZ, RZ, R23, P1 ;  /* 0x000000ffff0d7224 */ /* 0x000fc800008e0617 */
[----:B------:R-:W-:-:S04]  /*0aa0*/  IMAD.WIDE.U32 R4, R13, R14, RZ ;  /* 0x0000000e0d047225 */ /* 0x000fc800078e00ff */
[----:B------:R-:W-:-:S04]  /*0ab0*/  IMAD.WIDE.U32 R6, P1, R9, R15, R4 ;  /* 0x0000000f09067225 */ /* 0x000fc80007820004 */
[----:B------:R-:W-:-:S04]  /*0ac0*/  IMAD.WIDE.U32 R4, R9, R14, RZ ;  /* 0x0000000e09047225 */ /* 0x000fc800078e00ff */
[----:B------:R-:W-:Y:S01]  /*0ad0*/  IMAD.X R9, RZ, RZ, RZ, P1 ;  /* 0x000000ffff097224 */ /* 0x000fe200008e06ff */
[----:B------:R-:W-:Y:S01]  /*0ae0*/  IADD3 RZ, P1, R5, R6, RZ ;  /* 0x0000000605ff7210 */ /* 0x000fe20007f3e0ff */
[----:B------:R-:W-:-:S04]  /*0af0*/  IMAD.MOV.U32 R8, RZ, RZ, R7 ;  /* 0x000000ffff087224 */ /* 0x000fc800078e0007 */
[----:B------:R-:W-:-:S08]  /*0b00*/  IMAD.WIDE.U32.X R4, R13, R15, R8, P1 ;  /* 0x0000000f0d047225 */ /* 0x000fd000008e0408 */
.L_x_9:
[----:B------:R-:W0:Y:S01]  /*0b10*/  LDC.64 R20, c[0x0][0x640] ;  /* 0x00019000ff147b82 */ /* 0x000e220000000a00 */
[-C--:B------:R-:W-:Y:S01]  /*0b20*/  SHF.R.U64 R22, R4, R10.reuse, R5 ;  /* 0x0000000a04167219 */ /* 0x080fe20000001205 */
[----:B------:R-:W-:Y:S01]  /*0b30*/  IMAD.MOV.U32 R4, RZ, RZ, R19 ;  /* 0x000000ffff047224 */ /* 0x000fe200078e0013 */
[----:B------:R-:W-:Y:S01]  /*0b40*/  SHF.R.U32.HI R3, RZ, R10, R5 ;  /* 0x0000000aff037219 */ /* 0x000fe20000011605 */
[----:B------:R-:W-:Y:S01]  /*0b50*/  IMAD.MOV.U32 R5, RZ, RZ, R23 ;  /* 0x000000ffff057224 */ /* 0x000fe200078e0017 */
[----:B------:R-:W-:Y:S01]  /*0b60*/  IADD3 R7, P1, RZ, -R22, RZ ;  /* 0x80000016ff077210 */ /* 0x000fe20007f3e0ff */
[----:B-1----:R-:W-:Y:S02]  /*0b70*/  IMAD R23, R11, R12, R2 ;  /* 0x0000000c0b177224 */ /* 0x002fe400078e0202 */
[----:B------:R-:W1:Y:S01]  /*0b80*/  LDC R8, c[0x0][0x618] ;  /* 0x00018600ff087b82 */ /* 0x000e620000000800 */
[----:B------:R-:W-:Y:S02]  /*0b90*/  IMAD.MOV.U32 R11, RZ, RZ, 0x1 ;  /* 0x00000001ff0b7424 */ /* 0x000fe400078e00ff */
[----:B------:R-:W-:-:S02]  /*0ba0*/  IMAD.X R3, RZ, RZ, ~R3, P1 ;  /* 0x000000ffff037224 */ /* 0x000fc400008e0e03 */
[----:B------:R-:W-:-:S03]  /*0bb0*/  IMAD.WIDE.U32 R4, R7, R16, R4 ;  /* 0x0000001007047225 */ /* 0x000fc600078e0004 */
[----:B------:R-:W2:Y:S01]  /*0bc0*/  LDC R14, c[0x0][0x608] ;  /* 0x00018200ff0e7b82 */ /* 0x000ea20000000800 */
[----:B------:R-:W-:-:S04]  /*0bd0*/  IMAD R6, R3, R16, RZ ;  /* 0x0000001003067224 */ /* 0x000fc800078e02ff */
[----:B------:R-:W-:-:S03]  /*0be0*/  IMAD R3, R7, R17, R6 ;  /* 0x0000001107037224 */ /* 0x000fc600078e0206 */
[----:B------:R-:W3:Y:S01]  /*0bf0*/  LDC R18, c[0x0][0x658] ;  /* 0x00019600ff127b82 */ /* 0x000ee20000000800 */
[----:B------:R-:W-:Y:S01]  /*0c00*/  IMAD.IADD R3, R5, 0x1, R3 ;  /* 0x0000000105037824 */ /* 0x000fe200078e0203 */
[----:B0-----:R-:W-:Y:S01]  /*0c10*/  ISETP.NE.U32.AND P1, PT, R20, RZ, PT ;  /* 0x000000ff1400720c */ /* 0x001fe20003f25070 */
[----:B------:R-:W-:-:S03]  /*0c20*/  IMAD.MOV.U32 R5, RZ, RZ, -0x1 ;  /* 0xffffffffff057424 */ /* 0x000fc600078e00ff */
[----:B------:R-:W-:Y:S02]  /*0c30*/  ISETP.NE.AND.EX P1, PT, R21, RZ, PT, P1 ;  /* 0x000000ff1500720c */ /* 0x000fe40003f25310 */
[----:B------:R-:W0:Y:S01]  /*0c40*/  LDC R13, c[0x0][0x600] ;  /* 0x00018000ff0d7b82 */ /* 0x000e220000000800 */
[-CC-:B-1----:R-:W-:Y:S02]  /*0c50*/  SHF.R.U64 R10, R4, R8.reuse, R3.reuse ;  /* 0x00000008040a7219 */ /* 0x182fe40000001203 */
[----:B------:R-:W-:-:S05]  /*0c60*/  SHF.R.U32.HI R3, RZ, R8, R3 ;  /* 0x00000008ff037219 */ /* 0x000fca0000011603 */
[----:B------:R-:W1:Y:S01]  /*0c70*/  LDC R15, c[0x0][0x648] ;  /* 0x00019200ff0f7b82 */ /* 0x000e620000000800 */
[-CC-:B--2---:R-:W-:Y:S02]  /*0c80*/  SHF.R.U64 R19, R10, R14.reuse, R3.reuse ;  /* 0x0000000e0a137219 */ /* 0x184fe40000001203 */
[----:B------:R-:W-:-:S05]  /*0c90*/  SHF.R.U32.HI R3, RZ, R14, R3 ;  /* 0x0000000eff037219 */ /* 0x000fca0000011603 */
[----:B------:R-:W2:Y:S01]  /*0ca0*/  LDC R17, c[0x0][0x638] ;  /* 0x00018e00ff117b82 */ /* 0x000ea20000000800 */
[-C--:B---3--:R-:W-:Y:S02]  /*0cb0*/  SHF.L.U32 R2, R5, R18.reuse, RZ ;  /* 0x0000001205027219 */ /* 0x088fe400000006ff */
[--C-:B------:R-:W-:Y:S02]  /*0cc0*/  SHF.R.U64 R12, R19, R18, R3.reuse ;  /* 0x00000012130c7219 */ /* 0x100fe40000001203 */
[----:B------:R-:W-:Y:S02]  /*0cd0*/  LOP3.LUT R8, RZ, R2, RZ, 0x33, !PT ;  /* 0x00000002ff087212 */ /* 0x000fe400078e33ff */
[----:B------:R-:W-:Y:S01]  /*0ce0*/  SHF.R.U32.HI R3, RZ, R18, R3 ;  /* 0x00000012ff037219 */ /* 0x000fe20000011603 */
[----:B------:R-:W3:Y:S01]  /*0cf0*/  LDC R16, c[0x0][0x610] ;  /* 0x00018400ff107b82 */ /* 0x000ee20000000800 */
[----:B------:R-:W-:Y:S01]  /*0d00*/  IMAD.MOV.U32 R2, RZ, RZ, R12 ;  /* 0x000000ffff027224 */ /* 0x000fe200078e000c */
[----:B------:R-:W-:Y:S06]  /*0d10*/  @!P1 BRA `(.L_x_10) ;  /* 0x0000000000289947 */ /* 0x000fec0003800000 */
[----:B------:R-:W4:Y:S02]  /*0d20*/  LDC R7, c[0x0][0x64c] ;  /* 0x00019300ff077b82 */ /* 0x000f240000000800 */
[----:B----4-:R-:W-:-:S05]  /*0d30*/  IADD3 R7, P1, R12, R7, RZ ;  /* 0x000000070c077210 */ /* 0x010fca0007f3e0ff */
        /* <DEDUP_REMOVED lines=8> */
.L_x_10:
[----:B-1----:R-:W-:Y:S01]  /*0dc0*/  SHF.R.U64 R4, R2, R15, R3 ;  /* 0x0000000f02047219 */ /* 0x002fe20000001203 */
[----:B0-----:R-:W-:Y:S01]  /*0dd0*/  VIADD R5, R13, 0xffffffff ;  /* 0xffffffff0d057836 */ /* 0x001fe20000000000 */
[----:B------:R-:W-:Y:S02]  /*0de0*/  SHF.L.U32 R2, R11, R18, RZ ;  /* 0x000000120b027219 */ /* 0x000fe400000006ff */
[----:B------:R-:W-:Y:S01]  /*0df0*/  LOP3.LUT R3, R19, R8, RZ, 0xc0, !PT ;  /* 0x0000000813037212 */ /* 0x000fe200078ec0ff */
[----:B------:R-:W-:Y:S01]  /*0e00*/  IMAD.MOV R6, RZ, RZ, -R4 ;  /* 0x000000ffff067224 */ /* 0x000fe200078e0a04 */
[----:B------:R-:W-:Y:S02]  /*0e10*/  SEL R0, R0, R23, !P4 ;  /* 0x0000001700007207 */ /* 0x000fe40006000000 */
[----:B------:R-:W-:Y:S01]  /*0e20*/  LOP3.LUT R5, R10, R5, RZ, 0xc0, !PT ;  /* 0x000000050a057212 */ /* 0x000fe200078ec0ff */
[----:B------:R-:W-:Y:S01]  /*0e30*/  IMAD R3, R2, R4, R3 ;  /* 0x0000000402037224 */ /* 0x000fe200078e0203 */
[----:B------:R-:W-:Y:S01]  /*0e40*/  R2UR UR12, R22 ;  /* 0x00000000160c72ca */ /* 0x000fe200000e0000 */
[----:B--2---:R-:W-:-:S02]  /*0e50*/  IMAD R2, R6, R17, R12 ;  /* 0x0000001106027224 */ /* 0x004fc400078e020c */
[----:B---3--:R-:W-:Y:S02]  /*0e60*/  IMAD R0, R3, R16, R0 ;  /* 0x0000001003007224 */ /* 0x008fe400078e0200 */
[----:B------:R-:W-:Y:S02]  /*0e70*/  IMAD R3, R2, R13, R5 ;  /* 0x0000000d02037224 */ /* 0x000fe400078e0205 */
[----:B------:R-:W-:-:S03]  /*0e80*/  IMAD.MOV.U32 R4, RZ, RZ, 0x1 ;  /* 0x00000001ff047424 */ /* 0x000fc600078e00ff */
[----:B------:R-:W-:Y:S02]  /*0e90*/  SEL R2, R3, R0, !P4 ;  /* 0x0000000003027207 */ /* 0x000fe40006000000 */
[----:B------:R-:W-:-:S03]  /*0ea0*/  SEL R0, R0, R3, !P4 ;  /* 0x0000000300007207 */ /* 0x000fc60006000000 */
[----:B------:R0:W-:Y:S04]  /*0eb0*/  STL [R1+0x7c], R2 ;  /* 0x00007c0201007387 */ /* 0x0001e80000100800 */
[----:B------:R0:W-:Y:S02]  /*0ec0*/  STL [R1+0x80], R0 ;  /* 0x0000800001007387 */ /* 0x0001e40000100800 */
.L_x_8:
[----:B------:R-:W-:-:S08]  /*0ed0*/  NOP ;  /* 0x0000000000007918 */ /* 0x000fd00000000000 */
[----:B------:R-:W2:Y:S02]  /*0ee0*/  USETMAXREG.TRY_ALLOC.CTAPOOL UP0, 0xe8 ;  /* 0x000000e8000079c8 */ /* 0x000ea40008000600 */
[----:B--2---:R-:W-:-:S13]  /*0ef0*/  PLOP3.LUT P1, PT, PT, PT, UP0, 0x80, 0x0 ;  /* 0x000000000000781c */ /* 0x004fda0003f2f008 */
[----:B------:R-:W-:Y:S05]  /*0f00*/  @!P1 BRA `(.L_x_8) ;  /* 0xfffffffc00f09947 */ /* 0x000fea000383ffff */
[----:B------:R-:W-:Y:S01]  /*0f10*/  ULDC.64 UR4, c[0x0][0x598] ;  /* 0x0001660000047ab9 */ /* 0x000fe20000000a00 */
[----:B------:R-:W-:Y:S01]  /*0f20*/  ULDC.64 UR14, c[0x0][0x208] ;  /* 0x00008200000e7ab9 */ /* 0x000fe20000000a00 */
[----:B------:R-:W-:-:S04]  /*0f30*/  ISETP.NE.U32.AND P1, PT, RZ, UR4, PT ;  /* 0x00000004ff007c0c */ /* 0x000fc8000bf25070 */
[----:B------:R-:W-:-:S13]  /*0f40*/  ISETP.NE.AND.EX P1, PT, RZ, UR5, PT, P1 ;  /* 0x00000005ff007c0c */ /* 0x000fda000bf25310 */
[----:B------:R-:W-:Y:S05]  /*0f50*/  @!P1 BRA `(.L_x_11) ;  /* 0x0000000000209947 */ /* 0x000fea0003800000 */
[----:B0-----:R-:W0:Y:S02]  /*0f60*/  LDC.64 R2, c[0x0][0x598] ;  /* 0x00016600ff027b82 */ /* 0x001e240000000a00 */
[----:B0-----:R-:W2:Y:S02]  /*0f70*/  LDG.E.64 R2, desc[UR14][R2.64] ;  /* 0x0000000e02027981 */ /* 0x001ea4000c1e1b00 */
[----:B--2---:R-:W-:-:S04]  /*0f80*/  ISETP.NE.U32.AND P1, PT, R2, RZ, PT ;  /* 0x000000ff0200720c */ /* 0x004fc80003f25070 */
[----:B------:R-:W-:-:S13]  /*0f90*/  ISETP.NE.AND.EX P1, PT, R3, RZ, PT, P1 ;  /* 0x000000ff0300720c */ /* 0x000fda0003f25310 */
[----:B------:R-:W-:Y:S05]  /*0fa0*/  @!P1 BRA `(.L_x_11) ;  /* 0x00000000000c9947 */ /* 0x000fea0003800000 */
[----:B------:R-:W2:Y:S02]  /*0fb0*/  LD.E R2, desc[UR14][R2.64] ;  /* 0x0000000e02027980 */ /* 0x000ea4000c101900 */
[----:B--2---:R-:W-:Y:S01]  /*0fc0*/  R2UR UR20, R2 ;  /* 0x00000000021472ca */ /* 0x004fe200000e0000 */
[----:B------:R-:W-:-:S14]  /*0fd0*/  BRA `(.L_x_12) ;  /* 0x0000000000247947 */ /* 0x000fdc0003800000 */
.L_x_11:
[----:B------:R-:W-:Y:S02]  /*0fe0*/  ULDC.64 UR4, c[0x0][0x588] ;  /* 0x0001620000047ab9 */ /* 0x000fe40000000a00 */
[----:B------:R-:W-:-:S04]  /*0ff0*/  ISETP.NE.U32.AND P1, PT, RZ, UR4, PT ;  /* 0x00000004ff007c0c */ /* 0x000fc8000bf25070 */
[----:B------:R-:W-:-:S13]  /*1000*/  ISETP.NE.AND.EX P1, PT, RZ, UR5, PT, P1 ;  /* 0x00000005ff007c0c */ /* 0x000fda000bf25310 */
[----:B------:R-:W-:Y:S05]  /*1010*/  @!P1 BRA `(.L_x_13) ;  /* 0x0000000000109947 */ /* 0x000fea0003800000 */
[----:B0-----:R-:W0:Y:S02]  /*1020*/  LDC.64 R2, c[0x0][0x588] ;  /* 0x00016200ff027b82 */ /* 0x001e240000000a00 */
[----:B0-----:R-:W2:Y:S02]  /*1030*/  LDG.E R2, desc[UR14][R2.64] ;  /* 0x0000000e02027981 */ /* 0x001ea4000c1e1900 */
[----:B--2---:R-:W-:Y:S01]  /*1040*/  R2UR UR20, R2 ;  /* 0x00000000021472ca */ /* 0x004fe200000e0000 */
[----:B------:R-:W-:-:S14]  /*1050*/  BRA `(.L_x_12) ;  /* 0x0000000000047947 */ /* 0x000fdc0003800000 */
.L_x_13:
[----:B------:R-:W-:-:S05]  /*1060*/  ULDC UR20, c[0x0][0x580] ;  /* 0x0001600000147ab9 */ /* 0x000fca0000000800 */
.L_x_12:
[----:B------:R-:W-:Y:S02]  /*1070*/  ULDC.64 UR4, c[0x0][0x5a0] ;  /* 0x0001680000047ab9 */ /* 0x000fe40000000a00 */
        /* <DEDUP_REMOVED lines=11> */
.L_x_14:
        /* <DEDUP_REMOVED lines=8> */
.L_x_16:
[----:B------:R-:W-:-:S05]  /*11b0*/  ULDC UR21, c[0x0][0x584] ;  /* 0x0001610000157ab9 */ /* 0x000fca0000000800 */
.L_x_15:
[----:B------:R-:W-:-:S13]  /*11c0*/  LOP3.LUT P1, RZ, R4, 0xff, RZ, 0xc0, !PT ;  /* 0x000000ff04ff7812 */ /* 0x000fda000782c0ff */
[----:B------:R-:W-:Y:S05]  /*11d0*/  @!P1 EXIT ;  /* 0x000000000000994d */ /* 0x000fea0003800000 */
[----:B------:R-:W-:Y:S01]  /*11e0*/  ULDC UR4, c[0x0][0x28c] ;  /* 0x0000a30000047ab9 */ /* 0x000fe20000000800 */
[----:B------:R-:W-:Y:S02]  /*11f0*/  ULOP3.LUT UR22, UR13, 0x1, URZ, 0xfc, !UPT ;  /* 0x000000010d167892 */ /* 0x000fe4000f8efc3f */
[----:B------:R-:W-:-:S04]  /*1200*/  UIADD3 UR4, UR4, 0x7f, URZ ;  /* 0x0000007f04047890 */ /* 0x000fc8000fffe03f */
[----:B------:R-:W-:-:S04]  /*1210*/  USHF.R.S32.HI UR5, URZ, 0x1f, UR4 ;  /* 0x0000001f3f057899 */ /* 0x000fc80008011404 */
[----:B------:R-:W-:-:S03]  /*1220*/  ULEA.HI UR5, UR5, UR4, URZ, 0x7 ;  /* 0x0000000405057291 */ /* 0x000fc6000f8f383f */
[----:B------:R-:W-:Y:S01]  /*1230*/  UMOV UR4, URZ ;  /* 0x0000003f00047c82 */ /* 0x000fe20008000000 */
[----:B------:R-:W-:-:S03]  /*1240*/  USHF.R.S32.HI UR9, URZ, 0x7, UR5 ;  /* 0x000000073f097899 */ /* 0x000fc60008011405 */
[----:B------:R-:W-:-:S09]  /*1250*/  UMOV UR5, URZ ;  /* 0x0000003f00057c82 */ /* 0x000fd20008000000 */
.L_x_297:
[----:B0-----:R-:W0:Y:S01]  /*1260*/  S2R R0, SR_TID.X ;  /* 0x0000000000007919 */ /* 0x001e220000002100 */
[----:B------:R-:W2:Y:S01]  /*1270*/  S2UR UR18, SR_CgaCtaId ;  /* 0x00000000001279c3 */ /* 0x000ea20000008800 */
[----:B------:R-:W-:Y:S01]  /*1280*/  UMOV UR17, 0x400 ;  /* 0x0000040000117882 */ /* 0x000fe20000000000 */
[----:B------:R-:W-:Y:S01]  /*1290*/  UMOV UR6, URZ ;  /* 0x0000003f00067c82 */ /* 0x000fe20008000000 */
[----:B------:R-:W-:Y:S01]  /*12a0*/  STL [R1+0x6c], RZ ;  /* 0x00006cff01007387 */ /* 0x000fe20000100800 */
[----:B------:R-:W-:Y:S01]  /*12b0*/  UMOV UR7, URZ ;  /* 0x0000003f00077c82 */ /* 0x000fe20008000000 */
[----:B------:R-:W-:Y:S01]  /*12c0*/  UMOV UR8, URZ ;  /* 0x0000003f00087c82 */ /* 0x000fe20008000000 */
[----:B------:R-:W-:Y:S01]  /*12d0*/  UMOV UR23, UR5 ;  /* 0x0000000500177c82 */ /* 0x000fe20008000000 */
[----:B------:R-:W-:Y:S01]  /*12e0*/  STL [R1+0x68], RZ ;  /* 0x000068ff01007387 */ /* 0x000fe20000100800 */
[----:B-1-3--:R-:W3:Y:S01]  /*12f0*/  LDC R2, c[0x0][0x28c] ;  /* 0x0000a300ff027b82 */ /* 0x00aee20000000800 */
[----:B------:R-:W-:Y:S01]  /*1300*/  UMOV UR24, UR4 ;  /* 0x0000000400187c82 */ /* 0x000fe20008000000 */
[----:B------:R-:W-:Y:S01]  /*1310*/  CS2R R4, SRZ ;  /* 0x0000000000047805 */ /* 0x000fe2000001ff00 */
[----:B------:R-:W-:Y:S01]  /*1320*/  STL [R1+0x64], RZ ;  /* 0x000064ff01007387 */ /* 0x000fe20000100800 */
[----:B------:R-:W-:-:S02]  /*1330*/  CS2R R6, SRZ ;  /* 0x0000000000067805 */ /* 0x000fc4000001ff00 */
[----:B------:R-:W-:Y:S02]  /*1340*/  CS2R R8, SRZ ;  /* 0x0000000000087805 */ /* 0x000fe4000001ff00 */
[----:B------:R-:W-:Y:S01]  /*1350*/  CS2R R10, SRZ ;  /* 0x00000000000a7805 */ /* 0x000fe2000001ff00 */
[----:B------:R-:W-:Y:S01]  /*1360*/  STL [R1+0x60], RZ ;  /* 0x000060ff01007387 */ /* 0x000fe20000100800 */
[----:B------:R-:W-:Y:S02]  /*1370*/  CS2R R12, SRZ ;  /* 0x00000000000c7805 */ /* 0x000fe4000001ff00 */
[----:B------:R-:W-:Y:S02]  /*1380*/  CS2R R14, SRZ ;  /* 0x00000000000e7805 */ /* 0x000fe4000001ff00 */
[----:B------:R-:W-:Y:S01]  /*1390*/  CS2R R16, SRZ ;  /* 0x0000000000107805 */ /* 0x000fe2000001ff00 */
[----:B------:R-:W-:Y:S01]  /*13a0*/  STL [R1+0x5c], RZ ;  /* 0x00005cff01007387 */ /* 0x000fe20000100800 */
[----:B-1----:R-:W-:-:S02]  /*13b0*/  CS2R R18, SRZ ;  /* 0x0000000000127805 */ /* 0x002fc4000001ff00 */
[----:B------:R-:W-:Y:S02]  /*13c0*/  CS2R R20, SRZ ;  /* 0x0000000000147805 */ /* 0x000fe4000001ff00 */
[----:B------:R-:W-:Y:S01]  /*13d0*/  CS2R R22, SRZ ;  /* 0x0000000000167805 */ /* 0x000fe2000001ff00 */
[----:B------:R-:W-:Y:S01]  /*13e0*/  STL [R1+0x58], RZ ;  /* 0x000058ff01007387 */ /* 0x000fe20000100800 */
[----:B------:R-:W-:Y:S02]  /*13f0*/  CS2R R152, SRZ ;  /* 0x0000000000987805 */ /* 0x000fe4000001ff00 */
[----:B------:R-:W-:Y:S02]  /*1400*/  CS2R R154, SRZ ;  /* 0x00000000009a7805 */ /* 0x000fe4000001ff00 */
[----:B------:R-:W-:Y:S01]  /*1410*/  CS2R R156, SRZ ;  /* 0x00000000009c7805 */ /* 0x000fe2000001ff00 */
[----:B------:R-:W-:Y:S01]  /*1420*/  STL [R1+0x54], RZ ;  /* 0x000054ff01007387 */ /* 0x000fe20000100800 */
[----:B------:R-:W-:-:S02]  /*1430*/  CS2R R158, SRZ ;  /* 0x00000000009e7805 */ /* 0x000fc4000001ff00 */
[----:B------:R-:W-:Y:S02]  /*1440*/  CS2R R160, SRZ ;  /* 0x0000000000a07805 */ /* 0x000fe4000001ff00 */
[----:B------:R-:W-:Y:S02]  /*1450*/  CS2R R162, SRZ ;  /* 0x0000000000a27805 */ /* 0x000fe4000001ff00 */
[----:B0-----:R-:W-:Y:S01]  /*1460*/  LOP3.LUT R0, R0, 0x80, RZ, 0xc0, !PT ;  /* 0x0000008000007812 */ /* 0x001fe200078ec0ff */
[----:B------:R-:W-:Y:S01]  /*1470*/  STL [R1+0x50], RZ ;  /* 0x000050ff01007387 */ /* 0x000fe20000100800 */
[----:B---3--:R-:W-:Y:S02]  /*1480*/  ISETP.GE.AND P1, PT, R2, 0x1, PT ;  /* 0x000000010200780c */ /* 0x008fe40003f26270 */
[----:B------:R-:W-:Y:S02]  /*1490*/  CS2R R2, SRZ ;  /* 0x0000000000027805 */ /* 0x000fe4000001ff00 */
[----:B------:R-:W-:Y:S01]  /*14a0*/  SHF.R.U32.HI R0, RZ, 0x7, R0 ;  /* 0x00000007ff007819 */ /* 0x000fe20000011600 */
        /* <DEDUP_REMOVED lines=8> */
[----:B------:R-:W0:Y:S01]  /*1530*/  SHFL.IDX PT, R0, R0, RZ, 0x1f ;  /* 0x00001fff00007589 */ /* 0x000e2200000e0000 */
[----:B------:R-:W-:-:S02]  /*1540*/  CS2R R176, SRZ ;  /* 0x0000000000b07805 */ /* 0x000fc4000001ff00 */
[----:B------:R-:W-:Y:S02]  /*1550*/  CS2R R178, SRZ ;  /* 0x0000000000b27805 */ /* 0x000fe4000001ff00 */
[----:B------:R-:W-:Y:S01]  /*1560*/  CS2R R180, SRZ ;  /* 0x0000000000b47805 */ /* 0x000fe2000001ff00 */
[----:B------:R1:W-:Y:S01]  /*1570*/  STL [R1+0x44], RZ ;  /* 0x000044ff01007387 */ /* 0x0003e20000100800 */
[----:B------:R-:W-:Y:S02]  /*1580*/  CS2R R182, SRZ ;  /* 0x0000000000b67805 */ /* 0x000fe4000001ff00 */
[----:B------:R-:W-:Y:S02]  /*1590*/  CS2R R184, SRZ ;  /* 0x0000000000b87805 */ /* 0x000fe4000001ff00 */
[----:B------:R-:W-:Y:S01]  /*15a0*/  CS2R R186, SRZ ;  /* 0x0000000000ba7805 */ /* 0x000fe2000001ff00 */
[----:B------:R1:W-:Y:S01]  /*15b0*/  STL [R1+0x40], RZ ;  /* 0x000040ff01007387 */ /* 0x0003e20000100800 */
        /* <DEDUP_REMOVED lines=14> */
[----:B------:R-:W-:Y:S02]  /*16a0*/  CS2R R210, SRZ ;  /* 0x0000000000d27805 */ /* 0x000fe4000001ff00 */
[----:B0-----:R-:W-:Y:S01]  /*16b0*/  R2UR UR10, R0 ;  /* 0x00000000000a72ca */ /* 0x001fe200000e0000 */
[----:B------:R1:W-:Y:S01]  /*16c0*/  STL [R1+0x30], RZ ;  /* 0x000030ff01007387 */ /* 0x0003e20000100800 */
[----:B------:R-:W-:Y:S01]  /*16d0*/  IMAD.MOV.U32 R0, RZ, RZ, RZ ;  /* 0x000000ffff007224 */ /* 0x000fe200078e00ff */
[----:B------:R-:W-:-:S02]  /*16e0*/  CS2R R212, SRZ ;  /* 0x0000000000d47805 */ /* 0x000fc4000001ff00 */
[----:B------:R-:W-:Y:S01]  /*16f0*/  CS2R R214, SRZ ;  /* 0x0000000000d67805 */ /* 0x000fe2000001ff00 */
[----:B------:R1:W-:Y:S01]  /*1700*/  STL [R1+0x2c], RZ ;  /* 0x00002cff01007387 */ /* 0x0003e20000100800 */
[----:B------:R-:W-:Y:S02]  /*1710*/  CS2R R216, SRZ ;  /* 0x0000000000d87805 */ /* 0x000fe4000001ff00 */
[----:B------:R-:W-:Y:S02]  /*1720*/  CS2R R218, SRZ ;  /* 0x0000000000da7805 */ /* 0x000fe4000001ff00 */
[----:B------:R-:W-:Y:S01]  /*1730*/  CS2R R220, SRZ ;  /* 0x0000000000dc7805 */ /* 0x000fe2000001ff00 */
[----:B------:R1:W-:Y:S01]  /*1740*/  STL [R1+0x28], RZ ;  /* 0x000028ff01007387 */ /* 0x0003e20000100800 */
[----:B------:R-:W-:Y:S02]  /*1750*/  CS2R R222, SRZ ;  /* 0x0000000000de7805 */ /* 0x000fe4000001ff00 */
[----:B------:R-:W-:-:S02]  /*1760*/  CS2R R224, SRZ ;  /* 0x0000000000e07805 */ /* 0x000fc4000001ff00 */
[----:B------:R-:W-:Y:S01]  /*1770*/  CS2R R226, SRZ ;  /* 0x0000000000e27805 */ /* 0x000fe2000001ff00 */
[----:B------:R1:W-:Y:S01]  /*1780*/  STL [R1+0x24], RZ ;  /* 0x000024ff01007387 */ /* 0x0003e20000100800 */
[----:B------:R-:W-:Y:S01]  /*1790*/  ULEA.HI UR11, UR10, UR10, URZ, 0x1 ;  /* 0x0000000a0a0b7291 */ /* 0x000fe2000f8f083f */
[----:B------:R-:W-:Y:S01]  /*17a0*/  IMAD.MOV.U32 R228, RZ, RZ, RZ ;  /* 0x000000ffffe47224 */ /* 0x000fe200078e00ff */
[----:B------:R-:W-:Y:S01]  /*17b0*/  CS2R R88, SRZ ;  /* 0x0000000000587805 */ /* 0x000fe2000001ff00 */
[----:B------:R1:W-:Y:S01]  /*17c0*/  STL [R1+0x20], RZ ;  /* 0x000020ff01007387 */ /* 0x0003e20000100800 */
[----:B------:R-:W-:Y:S01]  /*17d0*/  ULOP3.LUT UR16, UR11, 0x7fffe, URZ, 0xc0, !UPT ;  /* 0x0007fffe0b107892 */ /* 0x000fe2000f8ec03f */
[----:B------:R-:W-:Y:S01]  /*17e0*/  CS2R R90, SRZ ;  /* 0x00000000005a7805 */ /* 0x000fe2000001ff00 */
[----:B--2---:R-:W-:Y:S01]  /*17f0*/  ULEA UR11, UR18, UR17, 0x18 ;  /* 0x00000011120b7291 */ /* 0x004fe2000f8ec03f */
[----:B------:R1:W-:Y:S01]  /*1800*/  STL [R1+0x1c], RZ ;  /* 0x00001cff01007387 */ /* 0x0003e20000100800 */
[----:B------:R-:W-:Y:S01]  /*1810*/  UIADD3 UR16, UR10, -UR16, URZ ;  /* 0x800000100a107290 */ /* 0x000fe2000fffe03f */
[----:B------:R-:W-:-:S02]  /*1820*/  CS2R R92, SRZ ;  /* 0x00000000005c7805 */ /* 0x000fc4000001ff00 */
[----:B------:R-:W-:Y:S01]  /*1830*/  CS2R R94, SRZ ;  /* 0x00000000005e7805 */ /* 0x000fe2000001ff00 */
[----:B------:R1:W-:Y:S01]  /*1840*/  STL [R1+0x18], RZ ;  /* 0x000018ff01007387 */ /* 0x0003e20000100800 */
[----:B------:R-:W-:Y:S01]  /*1850*/  ULEA UR16, UR16, UR11, 0xd ;  /* 0x0000000b10107291 */ /* 0x000fe2000f8e683f */
[----:B------:R-:W-:Y:S02]  /*1860*/  CS2R R96, SRZ ;  /* 0x0000000000607805 */ /* 0x000fe4000001ff00 */
[----:B------:R-:W-:Y:S01]  /*1870*/  CS2R R98, SRZ ;  /* 0x0000000000627805 */ /* 0x000fe2000001ff00 */
[----:B------:R1:W-:Y:S01]  /*1880*/  STL [R1+0x14], RZ ;  /* 0x000014ff01007387 */ /* 0x0003e20000100800 */
[----:B------:R-:W-:Y:S01]  /*1890*/  UIADD3 UR16, UR16, 0x100, URZ ;  /* 0x0000010010107890 */ /* 0x000fe2000fffe03f */
[----:B------:R-:W-:Y:S02]  /*18a0*/  CS2R R100, SRZ ;  /* 0x0000000000647805 */ /* 0x000fe4000001ff00 */
[----:B------:R-:W-:Y:S01]  /*18b0*/  CS2R R102, SRZ ;  /* 0x0000000000667805 */ /* 0x000fe2000001ff00 */
[----:B------:R1:W-:Y:S01]  /*18c0*/  STL [R1+0x10], RZ ;  /* 0x000010ff01007387 */ /* 0x0003e20000100800 */
[----:B------:R-:W-:Y:S01]  /*18d0*/  USHF.R.U32.HI UR10, URZ, 0x4, UR16 ;  /* 0x000000043f0a7899 */ /* 0x000fe20008011610 */
[----:B------:R-:W-:-:S02]  /*18e0*/  CS2R R104, SRZ ;  /* 0x0000000000687805 */ /* 0x000fc4000001ff00 */
[----:B------:R-:W-:Y:S01]  /*18f0*/  CS2R R106, SRZ ;  /* 0x00000000006a7805 */ /* 0x000fe2000001ff00 */
[----:B------:R1:W-:Y:S01]  /*1900*/  STL [R1+0xc], RZ ;  /* 0x00000cff01007387 */ /* 0x0003e20000100800 */
[----:B------:R-:W-:Y:S01]  /*1910*/  ULOP3.LUT UR10, UR10, 0x3fff, URZ, 0xc0, !UPT ;  /* 0x00003fff0a0a7892 */ /* 0x000fe2000f8ec03f */
        /* <DEDUP_REMOVED lines=10> */
[----:B------:R1:W-:Y:S01]  /*19c0*/  STL [R1], RZ ;  /* 0x000000ff01007387 */ /* 0x0003e20000100800 */
[----:B------:R-:W-:Y:S02]  /*19d0*/  CS2R R124, SRZ ;  /* 0x00000000007c7805 */ /* 0x000fe4000001ff00 */
[----:B------:R-:W-:Y:S02]  /*19e0*/  CS2R R126, SRZ ;  /* 0x00000000007e7805 */ /* 0x000fe4000001ff00 */
[----:B------:R-:W-:Y:S02]  /*19f0*/  CS2R R128, SRZ ;  /* 0x0000000000807805 */ /* 0x000fe4000001ff00 */
[----:B------:R-:W-:-:S02]  /*1a00*/  CS2R R130, SRZ ;  /* 0x0000000000827805 */ /* 0x000fc4000001ff00 */
[----:B------:R-:W-:Y:S02]  /*1a10*/  CS2R R132, SRZ ;  /* 0x0000000000847805 */ /* 0x000fe4000001ff00 */
[----:B------:R-:W-:Y:S02]  /*1a20*/  CS2R R134, SRZ ;  /* 0x0000000000867805 */ /* 0x000fe4000001ff00 */
        /* <DEDUP_REMOVED lines=9> */
[----:B----4-:R-:W-:-:S02]  /*1ac0*/  CS2R R26, SRZ ;  /* 0x00000000001a7805 */ /* 0x010fc4000001ff00 */
        /* <DEDUP_REMOVED lines=29> */
[----:B------:R-:W-:Y:S01]  /*1ca0*/  CS2R R86, SRZ ;  /* 0x0000000000567805 */ /* 0x000fe2000001ff00 */
[----:B-1----:R-:W-:Y:S06]  /*1cb0*/  @!P1 BRA `(.L_x_17) ;  /* 0x0000001000c09947 */ /* 0x002fec0003800000 */
[----:B------:R-:W-:-:S06]  /*1cc0*/  UISETP.NE.AND UP0, UPT, UR22, 0x3, UPT ;  /* 0x000000031600788c */ /* 0x000fcc000bf05270 */
[----:B------:R-:W-:-:S13]  /*1cd0*/  PLOP3.LUT P2, PT, PT, PT, UP0, 0x80, 0x0 ;  /* 0x000000000000781c */ /* 0x000fda0003f4f008 */
[----:B------:R-:W-:Y:S05]  /*1ce0*/  @!P2 BRA `(.L_x_18) ;  /* 0x000000000004a947 */ /* 0x000fea0003800000 */
[----:B------:R-:W-:Y:S01]  /*1cf0*/  BPT.TRAP 0x1 ;  /* 0x000000040000795c */ /* 0x000fe20000300000 */
.L_x_18:
[----:B------:R-:W-:Y:S01]  /*1d00*/  ULEA UR6, UR5, UR11, 0x3 ;  /* 0x0000000b05067291 */ /* 0x000fe2000f8e183f */
[----:B------:R-:W-:-:S05]  /*1d10*/  IMAD.U32 R0, RZ, RZ, UR4 ;  /* 0x00000004ff007e24 */ /* 0x000fca000f8e00ff */
[----:B------:R-:W-:-:S04]  /*1d20*/  SHF.L.U32 R0, R0, 0x1f, RZ ;  /* 0x0000001f00007819 */ /* 0x000fc800000006ff */
[----:B------:R0:W1:Y:S01]  /*1d30*/  SYNCS.PHASECHK.TRANS64.TRYWAIT P1, [UR6], R0 ;  /* 0x00000000ff0075a7 */ /* 0x0000620008020146 */
[----:B------:R-:W-:Y:S05]  /*1d40*/  @!P2 BRA `(.L_x_19) ;  /* 0x000000000004a947 */ /* 0x000fea0003800000 */
[----:B------:R-:W-:Y:S01]  /*1d50*/  BPT.TRAP 0x1 ;  /* 0x000000040000795c */ /* 0x000fe20000300000 */
.L_x_19:
[----:B-1----:R-:W-:Y:S05]  /*1d60*/  @P1 BRA `(.L_x_20) ;  /* 0x0000000000081947 */ /* 0x002fea0003800000 */
[----:B------:R-:W1:Y:S02]  /*1d70*/  SYNCS.PHASECHK.TRANS64.TRYWAIT P1, [UR6], R0 ;  /* 0x00000000ff0075a7 */ /* 0x000e640008020146 */
[----:B-1----:R-:W-:Y:S05]  /*1d80*/  @!P1 BRA `(.L_x_21) ;  /* 0x000000e400f49947 */ /* 0x002fea0003800000 */
.L_x_20:
[----:B------:R-:W-:Y:S01]  /*1d90*/  UIADD3 UR6, UR11, 0x20100, URZ ;  /* 0x000201000b067890 */ /* 0x000fe2000fffe03f */
[----:B------:R-:W-:Y:S01]  /*1da0*/  WARPGROUP.ARRIVE ;  /* 0x00000000000079c5 */ /* 0x000fe20000000000 */
[----:B------:R-:W-:Y:S01]  /*1db0*/  ULOP3.LUT UR7, UR10, 0x10000, URZ, 0xfc, !UPT ;  /* 0x000100000a077892 */ /* 0x000fe2000f8efc3f */
[----:B------:R2:W-:Y:S01]  /*1dc0*/  STL [R1+0x6c], RZ ;  /* 0x00006cff01007387 */ /* 0x0005e20000100800 */
[----:B------:R-:W-:Y:S01]  /*1dd0*/  USHF.R.U32.HI UR6, URZ, 0x4, UR6 ;  /* 0x000000043f067899 */ /* 0x000fe20008011606 */
[----:B01----:R-:W-:Y:S01]  /*1de0*/  IMAD.MOV.U32 R0, RZ, RZ, RZ ;  /* 0x000000ffff007224 */ /* 0x003fe200078e00ff */
[----:B------:R-:W-:Y:S01]  /*1df0*/  ULEA UR7, UR5, UR7, 0xb ;  /* 0x0000000705077291 */ /* 0x000fe2000f8e583f */
[----:B------:R2:W-:Y:S01]  /*1e00*/  STL [R1+0x68], RZ ;  /* 0x000068ff01007387 */ /* 0x0005e20000100800 */
[----:B------:R-:W-:Y:S01]  /*1e10*/  ULOP3.LUT UR6, UR6, 0x3fff, URZ, 0xc0, !UPT ;  /* 0x00003fff06067892 */ /* 0x000fe2000f8ec03f */
[----:B------:R-:W-:Y:S01]  /*1e20*/  CS2R R2, SRZ ;  /* 0x0000000000027805 */ /* 0x000fe2000001ff00 */
[----:B------:R-:W-:Y:S01]  /*1e30*/  UMOV UR17, 0x40000040 ;  /* 0x4000004000117882 */ /* 0x000fe20000000000 */
[----:B------:R-:W-:Y:S01]  /*1e40*/  UMOV UR19, 0x40000040 ;  /* 0x4000004000137882 */ /* 0x000fe20000000000 */
[----:B------:R-:W-:Y:S01]  /*1e50*/  ULOP3.LUT UR6, UR6, 0x10000, URZ, 0xfc, !UPT ;  /* 0x0001000006067892 */ /* 0x000fe2000f8efc3f */
[----:B------:R2:W-:Y:S01]  /*1e60*/  STL [R1+0x64], RZ ;  /* 0x000064ff01007387 */ /* 0x0005e20000100800 */
[----:B------:R-:W-:Y:S01]  /*1e70*/  UMOV UR16, UR7 ;  /* 0x0000000700107c82 */ /* 0x000fe20008000000 */
[----:B------:R-:W-:Y:S01]  /*1e80*/  CS2R R4, SRZ ;  /* 0x0000000000047805 */ /* 0x000fe2000001ff00 */
[----:B------:R-:W-:Y:S01]  /*1e90*/  ULEA UR8, UR5, UR6, 0xa ;  /* 0x0000000605087291 */ /* 0x000fe2000f8e503f */
[----:B------:R2:W-:Y:S01]  /*1ea0*/  STL [R1+0x60], RZ ;  /* 0x000060ff01007387 */ /* 0x0005e20000100800 */
[----:B------:R-:W-:Y:S01]  /*1eb0*/  CS2R R6, SRZ ;  /* 0x0000000000067805 */ /* 0x000fe2000001ff00 */
[----:B------:R-:W-:Y:S01]  /*1ec0*/  UMOV UR6, 0x4 ;  /* 0x0000000400067882 */ /* 0x000fe20000000000 */
[----:B------:R-:W-:Y:S01]  /*1ed0*/  CS2R R8, SRZ ;  /* 0x0000000000087805 */ /* 0x000fe2000001ff00 */
[----:B------:R2:W-:Y:S01]  /*1ee0*/  STL [R1+0x5c], RZ ;  /* 0x00005cff01007387 */ /* 0x0005e20000100800 */
[----:B------:R-:W-:Y:S01]  /*1ef0*/  CS2R R10, SRZ ;  /* 0x00000000000a7805 */ /* 0x000fe2000001ff00 */
[----:B------:R-:W-:Y:S01]  /*1f00*/  UMOV UR18, UR8 ;  /* 0x0000000800127c82 */ /* 0x000fe20008000000 */
[----:B------:R-:W-:Y:S01]  /*1f10*/  CS2R R12, SRZ ;  /* 0x00000000000c7805 */ /* 0x000fe2000001ff00 */
[----:B------:R-:W-:Y:S01]  /*1f20*/  QGMMA.64x128x32.F32.E4M3.E4M3 R88, gdesc[UR16], RZ, !UPT ;  /* 0x01e00000105879f3 */ /* 0x000fe2000c7008ff */
[----:B------:R-:W-:Y:S01]  /*1f30*/  UIADD3 UR16, UR7, 0x400, URZ ;  /* 0x0000040007107890 */ /* 0x000fe2000fffe03f */
[----:B------:R2:W-:Y:S01]  /*1f40*/  STL [R1+0x58], RZ ;  /* 0x000058ff01007387 */ /* 0x0005e20000100800 */
[----:B------:R-:W-:Y:S01]  /*1f50*/  UMOV UR17, 0x40000040 ;  /* 0x4000004000117882 */ /* 0x000fe20000000000 */
[----:B------:R-:W-:-:S02]  /*1f60*/  CS2R R14, SRZ ;  /* 0x00000000000e7805 */ /* 0x000fc4000001ff00 */
[----:B------:R-:W-:Y:S01]  /*1f70*/  CS2R R16, SRZ ;  /* 0x0000000000107805 */ /* 0x000fe2000001ff00 */
[----:B------:R2:W-:Y:S01]  /*1f80*/  STL [R1+0x54], RZ ;  /* 0x000054ff01007387 */ /* 0x0005e20000100800 */
[----:B------:R-:W-:Y:S02]  /*1f90*/  CS2R R18, SRZ ;  /* 0x0000000000127805 */ /* 0x000fe4000001ff00 */
[----:B------:R-:W-:Y:S02]  /*1fa0*/  CS2R R20, SRZ ;  /* 0x0000000000147805 */ /* 0x000fe4000001ff00 */
[----:B------:R-:W-:Y:S01]  /*1fb0*/  CS2R R22, SRZ ;  /* 0x0000000000167805 */ /* 0x000fe2000001ff00 */
[----:B------:R2:W-:Y:S01]  /*1fc0*/  STL [R1+0x50], RZ ;  /* 0x000050ff01007387 */ /* 0x0005e20000100800 */
[----:B------:R-:W-:Y:S01]  /*1fd0*/  CS2R R152, SRZ ;  /* 0x0000000000987805 */ /* 0x000fe2000001ff00 */
[----:B------:R-:W-:Y:S01]  /*1fe0*/  QGMMA.64x128x32.F32.E4M3.E4M3 R24, gdesc[UR16], RZ, !UPT ;  /* 0x01e00000101879f3 */ /* 0x000fe2000c7008ff */
[----:B------:R-:W-:Y:S01]  /*1ff0*/  UIADD3 UR16, UR7, 0x2, URZ ;  /* 0x0000000207107890 */ /* 0x000fe2000fffe03f */
[----:B------:R2:W-:Y:S01]  /*2000*/  STL [R1+0x4c], RZ ;  /* 0x00004cff01007387 */ /* 0x0005e20000100800 */
[----:B------:R-:W-:Y:S01]  /*2010*/  UIADD3 UR18, UR8, 0x2, URZ ;  /* 0x0000000208127890 */ /* 0x000fe2000fffe03f */
[----:B------:R-:W-:Y:S01]  /*2020*/  CS2R R154, SRZ ;  /* 0x00000000009a7805 */ /* 0x000fe2000001ff00 */
[----:B------:R-:W-:Y:S01]  /*2030*/  UMOV UR17, 0x40000040 ;  /* 0x4000004000117882 */ /* 0x000fe20000000000 */
[----:B------:R-:W-:Y:S01]  /*2040*/  UMOV UR19, 0x40000040 ;  /* 0x4000004000137882 */ /* 0x000fe20000000000 */
        /* <DEDUP_REMOVED lines=49> */
[----:B------:R-:W-:-:S03]  /*2360*/  IMAD.MOV.U32 R228, RZ, RZ, RZ ;  /* 0x000000ffffe47224 */ /* 0x000fc600078e00ff */
[----:B------:R2:W-:Y:S04]  /*2370*/  STL [R1+0x14], RZ ;  /* 0x000014ff01007387 */ /* 0x0005e80000100800 */
[----:B------:R2:W-:Y:S04]  /*2380*/  STL [R1+0x10], RZ ;  /* 0x000010ff01007387 */ /* 0x0005e80000100800 */
[----:B------:R2:W-:Y:S04]  /*2390*/  STL [R1+0xc], RZ ;  /* 0x00000cff01007387 */ /* 0x0005e80000100800 */
[----:B------:R2:W-:Y:S04]  /*23a0*/  STL [R1+0x8], RZ ;  /* 0x000008ff01007387 */ /* 0x0005e80000100800 */
[----:B------:R2:W-:Y:S04]  /*23b0*/  STL [R1+0x4], RZ ;  /* 0x000004ff01007387 */ /* 0x0005e80000100800 */
[----:B------:R2:W-:Y:S01]  /*23c0*/  STL [R1], RZ ;  /* 0x000000ff01007387 */ /* 0x0005e20000100800 */
[----:B------:R-:W-:Y:S01]  /*23d0*/  QGMMA.64x128x32.F32.E4M3.E4M3 R88, gdesc[UR16], R88 ;  /* 0x01e00000105879f3 */ /* 0x000fe20008700858 */
[----:B------:R-:W-:Y:S01]  /*23e0*/  UIADD3 UR16, UR7, 0x402, URZ ;  /* 0x0000040207107890 */ /* 0x000fe2000fffe03f */
[----:B------:R-:W-:-:S10]  /*23f0*/  UMOV UR17, 0x40000040 ;  /* 0x4000004000117882 */ /* 0x000fd40000000000 */
[----:B------:R-:W-:Y:S01]  /*2400*/  QGMMA.64x128x32.F32.E4M3.E4M3 R24, gdesc[UR16], R24 ;  /* 0x01e00000101879f3 */ /* 0x000fe20008700818 */
[----:B------:R-:W-:Y:S02]  /*2410*/  UIADD3 UR16, UR7, 0x4, URZ ;  /* 0x0000000407107890 */ /* 0x000fe4000fffe03f */
[----:B------:R-:W-:Y:S01]  /*2420*/  UIADD3 UR18, UR8, 0x4, URZ ;  /* 0x0000000408127890 */ /* 0x000fe2000fffe03f */
[----:B------:R-:W-:Y:S01]  /*2430*/  UMOV UR17, 0x40000040 ;  /* 0x4000004000117882 */ /* 0x000fe20000000000 */
[----:B------:R-:W-:-:S07]  /*2440*/  UMOV UR19, 0x40000040 ;  /* 0x4000004000137882 */ /* 0x000fce0000000000 */
        /* <DEDUP_REMOVED lines=10> */
[----:B------:R-:W-:Y:S02]  /*24f0*/  UMOV UR17, 0x40000040 ;  /* 0x4000004000117882 */ /* 0x000fe40000000000 */
[----:B------:R-:W-:Y:S02]  /*2500*/  ULDC UR7, c[0x0][0x50c] ;  /* 0x0001430000077ab9 */ /* 0x000fe40000000800 */
[----:B------:R-:W-:-:S04]  /*2510*/  UISETP.NE.AND UP0, UPT, UR7, 0x4, UPT ;  /* 0x000000040700788c */ /* 0x000fc8000bf05270 */
[----:B------:R-:W-:Y:S02]  /*2520*/  USEL UR7, URZ, 0x1, UP0 ;  /* 0x000000013f077887 */ /* 0x000fe40008000000 */
[----:B------:R-:W-:Y:S04]  /*2530*/  QGMMA.64x128x32.F32.E4M3.E4M3 R24, gdesc[UR16], R24, gsb0 ;  /* 0x01e00000101879f3 */ /* 0x000fe80008000818 */
[----:B------:R-:W-:-:S13]  /*2540*/  ISETP.NE.AND P1, PT, RZ, UR7, PT ;  /* 0x00000007ff007c0c */ /* 0x000fda000bf25270 */
[----:B--2---:R-:W-:Y:S05]  /*2550*/  @!P1 BRA `(.L_x_22) ;  /* 0x0000000800809947 */ /* 0x004fea0003800000 */
[----:B------:R-:W-:Y:S02]  /*2560*/  WARPGROUP.DEPBAR.LE gsb0, 0x0 ;  /* 0x00008000000079c5 */ /* 0x000fe40000010000 */
[----:B------:R-:W-:-:S01]  /*2570*/  FADD R227, RZ, R89 ;  /* 0x00000059ffe37221 */ /* 0x000fc20000000000 */
[----:B------:R-:W-:Y:S01]  /*2580*/  FADD R228, RZ, R88 ;  /* 0x00000058ffe47221 */ /* 0x000fe20000000000 */
[----:B------:R-:W-:-:S01]  /*2590*/  FADD R226, RZ, R90 ;  /* 0x0000005affe27221 */ /* 0x000fc20000000000 */
[----:B------:R-:W-:Y:S01]  /*25a0*/  FADD R225, RZ, R91 ;  /* 0x0000005bffe17221 */ /* 0x000fe20000000000 */
[----:B------:R-:W-:-:S01]  /*25b0*/  FADD R224, RZ, R92 ;  /* 0x0000005cffe07221 */ /* 0x000fc20000000000 */
[----:B------:R0:W-:Y:S01]  /*25c0*/  STL [R1+0x84], R227 ;  /* 0x000084e301007387 */ /* 0x0001e20000100800 */
[----:B------:R-:W-:-:S01]  /*25d0*/  FADD R223, RZ, R93 ;  /* 0x0000005dffdf7221 */ /* 0x000fc20000000000 */
[----:B------:R-:W-:Y:S01]  /*25e0*/  FADD R222, RZ, R94 ;  /* 0x0000005effde7221 */ /* 0x000fe20000000000 */
[----:B------:R-:W-:-:S01]  /*25f0*/  FADD R221, RZ, R95 ;  /* 0x0000005fffdd7221 */ /* 0x000fc20000000000 */
[----:B------:R-:W-:Y:S01]  /*2600*/  FADD R220, RZ, R96 ;  /* 0x00000060ffdc7221 */ /* 0x000fe20000000000 */
[----:B------:R-:W-:-:S01]  /*2610*/  FADD R219, RZ, R97 ;  /* 0x00000061ffdb7221 */ /* 0x000fc20000000000 */
[----:B------:R-:W-:Y:S01]  /*2620*/  FADD R218, RZ, R98 ;  /* 0x00000062ffda7221 */ /* 0x000fe20000000000 */
[----:B------:R-:W-:-:S01]  /*2630*/  FADD R217, RZ, R99 ;  /* 0x00000063ffd97221 */ /* 0x000fc20000000000 */
[----:B------:R-:W-:Y:S01]  /*2640*/  FADD R216, RZ, R100 ;  /* 0x00000064ffd87221 */ /* 0x000fe20000000000 */
[----:B------:R-:W-:-:S01]  /*2650*/  FADD R215, RZ, R101 ;  /* 0x00000065ffd77221 */ /* 0x000fc20000000000 */
[----:B0-----:R-:W-:Y:S01]  /*2660*/  FADD R227, RZ, R60 ;  /* 0x0000003cffe37221 */ /* 0x001fe20000000000 */
[----:B------:R-:W-:-:S01]  /*2670*/  FADD R214, RZ, R102 ;  /* 0x00000066ffd67221 */ /* 0x000fc20000000000 */
[----:B------:R-:W-:Y:S01]  /*2680*/  FADD R213, RZ, R103 ;  /* 0x00000067ffd57221 */ /* 0x000fe20000000000 */
[----:B------:R-:W-:-:S01]  /*2690*/  FADD R212, RZ, R104 ;  /* 0x00000068ffd47221 */ /* 0x000fc20000000000 */
[----:B------:R-:W-:Y:S01]  /*26a0*/  FADD R211, RZ, R105 ;  /* 0x00000069ffd37221 */ /* 0x000fe20000000000 */
[----:B------:R0:W-:Y:S01]  /*26b0*/  STL [R1], R227 ;  /* 0x000000e301007387 */ /* 0x0001e20000100800 */
        /* <DEDUP_REMOVED lines=94> */
[----:B0-----:R-:W-:-:S05]  /*2ca0*/  FADD R227, RZ, R67 ;  /* 0x00000043ffe37221 */ /* 0x001fca0000000000 */
[----:B------:R0:W-:Y:S02]  /*2cb0*/  STL [R1+0x1c], R227 ;  /* 0x00001ce301007387 */ /* 0x0001e40000100800 */
        /* <DEDUP_REMOVED lines=39> */
[----:B------:R0:W-:Y:S04]  /*2f30*/  STL [R1+0x6c], R227 ;  /* 0x00006ce301007387 */ /* 0x0001e80000100800 */
[----:B0-----:R0:W5:Y:S01]  /*2f40*/  LDL.LU R227, [R1+0x84] ;  /* 0x0000840001e37983 */ /* 0x0011620000300800 */
[----:B------:R-:W-:-:S05]  /*2f50*/  UMOV UR6, URZ ;  /* 0x0000003f00067c82 */ /* 0x000fca0008000000 */
.L_x_22:
[----:B------:R-:W-:Y:S01]  /*2f60*/  UIADD3 UR23, UR5, 0x1, URZ ;  /* 0x0000000105177890 */ /* 0x000fe2000fffe03f */
[----:B------:R-:W-:-:S03]  /*2f70*/  UMOV UR8, 0x1 ;  /* 0x0000000100087882 */ /* 0x000fc60000000000 */
[----:B------:R-:W-:-:S04]  /*2f80*/  UISETP.NE.AND UP0, UPT, UR23, 0x4, UPT ;  /* 0x000000041700788c */ /* 0x000fc8000bf05270 */
[----:B------:R-:W-:Y:S02]  /*2f90*/  USEL UR24, URZ, 0x1, UP0 ;  /* 0x000000013f187887 */ /* 0x000fe40008000000 */
[----:B------:R-:W-:Y:S02]  /*2fa0*/  USEL UR23, UR23, URZ, UP0 ;  /* 0x0000003f17177287 */ /* 0x000fe40008000000 */
[----:B------:R-:W-:-:S12]  /*2fb0*/  ULOP3.LUT UR24, UR4, UR24, URZ, 0x3c, !UPT ;  /* 0x0000001804187292 */ /* 0x000fd8000f8e3c3f */
.L_x_17:
[----:B------:R-:W-:-:S04]  /*2fc0*/  UISETP.LT.AND UP0, UPT, UR9, 0x1, UPT ;  /* 0x000000010900788c */ /* 0x000fc8000bf01270 */
[----:B------:R-:W-:-:S04]  /*2fd0*/  USEL UR16, UR9, 0x1, UP0 ;  /* 0x0000000109107887 */ /* 0x000fc80008000000 */
[----:B------:R-:W-:-:S04]  /*2fe0*/  UIADD3 UR26, UR9, -UR16, URZ ;  /* 0x80000010091a7290 */ /* 0x000fc8000fffe03f */
[----:B------:R-:W-:-:S06]  /*2ff0*/  UISETP.GE.AND UP0, UPT, UR26, 0x1, UPT ;  /* 0x000000011a00788c */ /* 0x000fcc000bf06270 */
[----:B------:R-:W-:-:S13]  /*3000*/  PLOP3.LUT P1, PT, PT, PT, UP0, 0x80, 0x0 ;  /* 0x000000000000781c */ /* 0x000fda0003f2f008 */
[----:B------:R-:W-:Y:S05]  /*3010*/  @!P1 BRA `(.L_x_23) ;  /* 0x0000001000ec9947 */ /* 0x000fea0003800000 */
[----:B------:R-:W-:Y:S01]  /*3020*/  UMOV UR25, UR5 ;  /* 0x0000000500197c82 */ /* 0x000fe20008000000 */
[----:B------:R-:W-:-:S05]  /*3030*/  ULDC UR27, c[0x0][0x50c] ;  /* 0x00014300001b7ab9 */ /* 0x000fca0000000800 */
.L_x_31:
[----:B------:R-:W-:-:S06]  /*3040*/  UISETP.NE.AND UP0, UPT, UR22, 0x3, UPT ;  /* 0x000000031600788c */ /* 0x000fcc000bf05270 */
[----:B------:R-:W-:-:S13]  /*3050*/  PLOP3.LUT P2, PT, PT, PT, UP0, 0x80, 0x0 ;  /* 0x000000000000781c */ /* 0x000fda0003f4f008 */
[----:B-1---5:R-:W-:Y:S05]  /*3060*/  @!P2 BRA `(.L_x_24) ;  /* 0x000000000004a947 */ /* 0x022fea0003800000 */
[----:B------:R-:W-:Y:S01]  /*3070*/  BPT.TRAP 0x1 ;  /* 0x000000040000795c */ /* 0x000fe20000300000 */
.L_x_24:
[----:B------:R-:W1:Y:S01]  /*3080*/  S2UR UR16, SR_CgaCtaId ;  /* 0x00000000001079c3 */ /* 0x000e620000008800 */
[----:B------:R-:W-:Y:S01]  /*3090*/  UMOV UR11, 0x400 ;  /* 0x00000400000b7882 */ /* 0x000fe20000000000 */
[----:B------:R-:W-:-:S05]  /*30a0*/  IMAD.U32 R229, RZ, RZ, UR24 ;  /* 0x00000018ffe57e24 */ /* 0x000fca000f8e00ff */
[----:B------:R-:W-:Y:S01]  /*30b0*/  SHF.L.U32 R229, R229, 0x1f, RZ ;  /* 0x0000001fe5e57819 */ /* 0x000fe200000006ff */
[----:B-1----:R-:W-:-:S04]  /*30c0*/  ULEA UR11, UR16, UR11, 0x18 ;  /* 0x0000000b100b7291 */ /* 0x002fc8000f8ec03f */
[----:B------:R-:W-:-:S09]  /*30d0*/  ULEA UR16, UR23, UR11, 0x3 ;  /* 0x0000000b17107291 */ /* 0x000fd2000f8e183f */
[----:B------:R1:W2:Y:S01]  /*30e0*/  SYNCS.PHASECHK.TRANS64.TRYWAIT P1, [UR16], R229 ;  /* 0x000000e5ff0075a7 */ /* 0x0002a20008020150 */
[----:B------:R-:W-:Y:S05]  /*30f0*/  @!P2 BRA `(.L_x_25) ;  /* 0x000000000004a947 */ /* 0x000fea0003800000 */
[----:B------:R-:W-:Y:S01]  /*3100*/  BPT.TRAP 0x1 ;  /* 0x000000040000795c */ /* 0x000fe20000300000 */
.L_x_25:
[----:B--2---:R-:W-:Y:S05]  /*3110*/  @P1 BRA `(.L_x_26) ;  /* 0x0000000000081947 */ /* 0x004fea0003800000 */
[----:B------:R-:W2:Y:S02]  /*3120*/  SYNCS.PHASECHK.TRANS64.TRYWAIT P1, [UR16], R229 ;  /* 0x000000e5ff0075a7 */ /* 0x000ea40008020150 */
[----:B--2---:R-:W-:Y:S05]  /*3130*/  @!P1 BRA `(.L_x_27) ;  /* 0x000000d400209947 */ /* 0x004fea0003800000 */
.L_x_26:
[----:B------:R-:W-:Y:S01]  /*3140*/  UIADD3 UR16, UR11, 0x20100, URZ ;  /* 0x000201000b107890 */ /* 0x000fe2000fffe03f */
[----:B------:R-:W-:Y:S01]  /*3150*/  WARPGROUP.ARRIVE ;  /* 0x00000000000079c5 */ /* 0x000fe20000000000 */
[----:B------:R-:W-:Y:S02]  /*3160*/  UISETP.NE.AND UP0, UPT, UR7, URZ, UPT ;  /* 0x0000003f0700728c */ /* 0x000fe4000bf05270 */
[----:B------:R-:W-:Y:S02]  /*3170*/  USHF.R.U32.HI UR16, URZ, 0x4, UR16 ;  /* 0x000000043f107899 */ /* 0x000fe40008011610 */
[----:B------:R-:W-:Y:S02]  /*3180*/  USEL UR8, UR8, URZ, !UP0 ;  /* 0x0000003f08087287 */ /* 0x000fe4000c000000 */
[----:B------:R-:W-:Y:S02]  /*3190*/  ULOP3.LUT UR16, UR16, 0x3fff, URZ, 0xc0, !UPT ;  /* 0x00003fff10107892 */ /* 0x000fe4000f8ec03f */
[----:B------:R-:W-:-:S02]  /*31a0*/  UISETP.NE.U32.AND UP0, UPT, UR8, URZ, UPT ;  /* 0x0000003f0800728c */ /* 0x000fc4000bf05070 */
[----:B------:R-:W-:Y:S02]  /*31b0*/  ULOP3.LUT UR7, UR10, 0x10000, URZ, 0xfc, !UPT ;  /* 0x000100000a077892 */ /* 0x000fe4000f8efc3f */
[----:B------:R-:W-:Y:S02]  /*31c0*/  ULOP3.LUT UR8, UR16, 0x10000, URZ, 0xfc, !UPT ;  /* 0x0001000010087892 */ /* 0x000fe4000f8efc3f */
[----:B------:R-:W-:Y:S02]  /*31d0*/  ULEA UR7, UR23, UR7, 0xb ;  /* 0x0000000717077291 */ /* 0x000fe4000f8e583f */
[----:B------:R-:W-:Y:S01]  /*31e0*/  ULEA UR8, UR23, UR8, 0xa ;  /* 0x0000000817087291 */ /* 0x000fe2000f8e503f */
[----:B------:R-:W-:Y:S01]  /*31f0*/  UMOV UR17, 0x40000040 ;  /* 0x4000004000117882 */ /* 0x000fe20000000000 */
[----:B------:R-:W-:Y:S01]  /*3200*/  UMOV UR19, 0x40000040 ;  /* 0x4000004000137882 */ /* 0x000fe20000000000 */
[----:B------:R-:W-:Y:S02]  /*3210*/  UIADD3 UR6, UR6, 0x4, URZ ;  /* 0x0000000406067890 */ /* 0x000fe4000fffe03f */
[----:B------:R-:W-:-:S02]  /*3220*/  UMOV UR16, UR7 ;  /* 0x0000000700107c82 */ /* 0x000fc40008000000 */
[----:B------:R-:W-:Y:S02]  /*3230*/  UMOV UR18, UR8 ;  /* 0x0000000800127c82 */ /* 0x000fe40008000000 */
[----:B------:R-:W-:Y:S01]  /*3240*/  QGMMA.64x128x32.F32.E4M3.E4M3 R88, gdesc[UR16], R88, UP0 ;  /* 0x01e00000105879f3 */ /* 0x000fe2000bf00858 */
[----:B------:R-:W-:Y:S01]  /*3250*/  UIADD3 UR16, UR7, 0x400, URZ ;  /* 0x0000040007107890 */ /* 0x000fe2000fffe03f */
[----:B------:R-:W-:-:S10]  /*3260*/  UMOV UR17, 0x40000040 ;  /* 0x4000004000117882 */ /* 0x000fd40000000000 */
[----:B------:R-:W-:Y:S01]  /*3270*/  QGMMA.64x128x32.F32.E4M3.E4M3 R24, gdesc[UR16], R24, UP0 ;  /* 0x01e00000101879f3 */ /* 0x000fe2000bf00818 */
[----:B------:R-:W-:Y:S02]  /*3280*/  UIADD3 UR16, UR7, 0x2, URZ ;  /* 0x0000000207107890 */ /* 0x000fe4000fffe03f */
[----:B------:R-:W-:Y:S01]  /*3290*/  UIADD3 UR18, UR8, 0x2, URZ ;  /* 0x0000000208127890 */ /* 0x000fe2000fffe03f */
[----:B------:R-:W-:Y:S01]  /*32a0*/  UMOV UR17, 0x40000040 ;  /* 0x4000004000117882 */ /* 0x000fe20000000000 */
[----:B------:R-:W-:Y:S01]  /*32b0*/  UMOV UR19, 0x40000040 ;  /* 0x4000004000137882 */ /* 0x000fe20000000000 */
[----:B------:R-:W-:-:S06]  /*32c0*/  UISETP.NE.AND UP0, UPT, UR6, UR27, UPT ;  /* 0x0000001b0600728c */ /* 0x000fcc000bf05270 */
        /* <DEDUP_REMOVED lines=18> */
[----:B------:R-:W-:Y:S01]  /*33f0*/  UMOV UR17, 0x40000040 ;  /* 0x4000004000117882 */ /* 0x000fe20000000000 */
[----:B------:R-:W-:-:S06]  /*3400*/  USEL UR7, URZ, 0x1, UP0 ;  /* 0x000000013f077887 */ /* 0x000fcc0008000000 */
[----:B------:R-:W-:-:S03]  /*3410*/  ISETP.NE.AND P1, PT, RZ, UR7, PT ;  /* 0x00000007ff007c0c */ /* 0x000fc6000bf25270 */
[----:B------:R-:W-:Y:S03]  /*3420*/  QGMMA.64x128x32.F32.E4M3.E4M3 R24, gdesc[UR16], R24, gsb0 ;  /* 0x01e00000101879f3 */ /* 0x000fe60008000818 */
[----:B------:R-:W-:-:S07]  /*3430*/  WARPGROUP.DEPBAR.LE gsb0, 0x1 ;  /* 0x00008000000079c5 */ /* 0x000fce0000010100 */
[----:B------:R-:W-:Y:S05]  /*3440*/  @!P1 BRA `(.L_x_28) ;  /* 0x0000000c00709947 */ /* 0x000fea0003800000 */
[----:B------:R-:W-:Y:S02]  /*3450*/  WARPGROUP.DEPBAR.LE gsb0, 0x0 ;  /* 0x00008000000079c5 */ /* 0x000fe40000010000 */
[----:B-----5:R-:W-:-:S01]  /*3460*/  FADD R227, R89, R227 ;  /* 0x000000e359e37221 */ /* 0x020fc20000000000 */
[----:B------:R-:W-:Y:S01]  /*3470*/  FADD R226, R90, R226 ;  /* 0x000000e25ae27221 */ /* 0x000fe20000000000 */
[----:B------:R-:W-:-:S01]  /*3480*/  FADD R225, R91, R225 ;  /* 0x000000e15be17221 */ /* 0x000fc20000000000 */
[----:B------:R-:W-:Y:S01]  /*3490*/  FADD R224, R92, R224 ;  /* 0x000000e05ce07221 */ /* 0x000fe20000000000 */
[----:B------:R-:W-:-:S01]  /*34a0*/  FADD R223, R93, R223 ;  /* 0x000000df5ddf7221 */ /* 0x000fc20000000000 */
[----:B------:R2:W-:Y:S01]  /*34b0*/  STL [R1+0x84], R227 ;  /* 0x000084e301007387 */ /* 0x0005e20000100800 */
[----:B------:R-:W-:-:S01]  /*34c0*/  FADD R222, R94, R222 ;  /* 0x000000de5ede7221 */ /* 0x000fc20000000000 */
[----:B------:R-:W-:Y:S01]  /*34d0*/  FADD R221, R95, R221 ;  /* 0x000000dd5fdd7221 */ /* 0x000fe20000000000 */
[----:B------:R-:W-:-:S01]  /*34e0*/  FADD R220, R96, R220 ;  /* 0x000000dc60dc7221 */ /* 0x000fc20000000000 */
[----:B------:R-:W-:Y:S01]  /*34f0*/  FADD R219, R97, R219 ;  /* 0x000000db61db7221 */ /* 0x000fe20000000000 */
[----:B------:R-:W-:-:S01]  /*3500*/  FADD R218, R98, R218 ;  /* 0x000000da62da7221 */ /* 0x000fc20000000000 */
[----:B------:R-:W-:Y:S01]  /*3510*/  FADD R217, R99, R217 ;  /* 0x000000d963d97221 */ /* 0x000fe20000000000 */
[----:B------:R-:W-:-:S01]  /*3520*/  FADD R216, R100, R216 ;  /* 0x000000d864d87221 */ /* 0x000fc20000000000 */
[----:B------:R-:W-:Y:S01]  /*3530*/  FADD R215, R101, R215 ;  /* 0x000000d765d77221 */ /* 0x000fe20000000000 */
[----:B------:R-:W-:-:S01]  /*3540*/  FADD R214, R102, R214 ;  /* 0x000000d666d67221 */ /* 0x000fc20000000000 */
[----:B--2---:R-:W2:Y:S01]  /*3550*/  LDL.LU R227, [R1+0x28] ;  /* 0x0000280001e37983 */ /* 0x004ea20000300800 */
[----:B------:R-:W-:-:S01]  /*3560*/  FADD R213, R103, R213 ;  /* 0x000000d567d57221 */ /* 0x000fc20000000000 */
[----:B------:R-:W-:Y:S01]  /*3570*/  FADD R212, R104, R212 ;  /* 0x000000d468d47221 */ /* 0x000fe20000000000 */
[----:B------:R-:W-:-:S01]  /*3580*/  FADD R211, R105, R211 ;  /* 0x000000d369d37221 */ /* 0x000fc20000000000 */
[----:B------:R3:W-:Y:S01]  /*3590*/  STL [R1+0x88], R226 ;  /* 0x000088e201007387 */ /* 0x0007e20000100800 */
[----:B------:R-:W-:-:S03]  /*35a0*/  FADD R228, R88, R228 ;  /* 0x000000e458e47221 */ /* 0x000fc60000000000 */
[----:B---3--:R-:W3:Y:S04]  /*35b0*/  LDL.LU R226, [R1+0x24] ;  /* 0x0000240001e27983 */ /* 0x008ee80000300800 */
[----:B------:R4:W-:Y:S04]  /*35c0*/  STL [R1+0x8c], R225 ;  /* 0x00008ce101007387 */ /* 0x0009e80000100800 */
[----:B----4-:R-:W4:Y:S04]  /*35d0*/  LDL.LU R225, [R1+0x20] ;  /* 0x0000200001e17983 */ /* 0x010f280000300800 */
[----:B------:R0:W-:Y:S04]  /*35e0*/  STL [R1+0x90], R224 ;  /* 0x000090e001007387 */ /* 0x0001e80000100800 */
[----:B0-----:R-:W4:Y:S04]  /*35f0*/  LDL.LU R224, [R1+0x1c] ;  /* 0x00001c0001e07983 */ /* 0x001f280000300800 */
        /* <DEDUP_REMOVED lines=13> */
[----:B0-----:R-:W4:Y:S04]  /*36d0*/  LDL.LU R217, [R1] ;  /* 0x0000000001d97983 */ /* 0x001f280000300800 */
[----:B------:R-:W-:Y:S04]  /*36e0*/  STL [R1+0xb0], R216 ;  /* 0x0000b0d801007387 */ /* 0x000fe80000100800 */
[----:B------:R-:W-:Y:S04]  /*36f0*/  STL [R1+0xb4], R215 ;  /* 0x0000b4d701007387 */ /* 0x000fe80000100800 */
[----:B------:R-:W-:Y:S04]  /*3700*/  STL [R1+0xb8], R214 ;  /* 0x0000b8d601007387 */ /* 0x000fe80000100800 */
[----:B------:R-:W-:Y:S04]  /*3710*/  STL [R1+0xbc], R213 ;  /* 0x0000bcd501007387 */ /* 0x000fe80000100800 */
[----:B------:R-:W-:Y:S04]  /*3720*/  STL [R1+0xc0], R212 ;  /* 0x0000c0d401007387 */ /* 0x000fe80000100800 */
[----:B------:R0:W-:Y:S01]  /*3730*/  STL [R1+0xc4], R211 ;  /* 0x0000c4d301007387 */ /* 0x0001e20000100800 */
[----:B--2---:R-:W-:-:S01]  /*3740*/  FADD R227, R70, R227 ;  /* 0x000000e346e37221 */ /* 0x004fc20000000000 */
[----:B---3--:R-:W-:Y:S01]  /*3750*/  FADD R226, R69, R226 ;  /* 0x000000e245e27221 */ /* 0x008fe20000000000 */
[----:B----4-:R-:W-:-:S01]  /*3760*/  FADD R225, R68, R225 ;  /* 0x000000e144e17221 */ /* 0x010fc20000000000 */
[----:B------:R-:W-:Y:S01]  /*3770*/  FADD R224, R67, R224 ;  /* 0x000000e043e07221 */ /* 0x000fe20000000000 */
[----:B------:R-:W-:-:S01]  /*3780*/  FADD R223, R66, R223 ;  /* 0x000000df42df7221 */ /* 0x000fc20000000000 */
[----:B------:R-:W-:Y:S01]  /*3790*/  FADD R222, R65, R222 ;  /* 0x000000de41de7221 */ /* 0x000fe20000000000 */
[----:B------:R-:W-:-:S01]  /*37a0*/  FADD R221, R64, R221 ;  /* 0x000000dd40dd7221 */ /* 0x000fc20000000000 */
[----:B------:R-:W-:Y:S01]  /*37b0*/  FADD R220, R63, R220 ;  /* 0x000000dc3fdc7221 */ /* 0x000fe20000000000 */
[----:B------:R-:W-:-:S01]  /*37c0*/  FADD R219, R62, R219 ;  /* 0x000000db3edb7221 */ /* 0x000fc20000000000 */
[----:B------:R-:W-:Y:S01]  /*37d0*/  FADD R218, R61, R218 ;  /* 0x000000da3dda7221 */ /* 0x000fe20000000000 */
[----:B------:R-:W-:-:S05]  /*37e0*/  FADD R217, R60, R217 ;  /* 0x000000d93cd97221 */ /* 0x000fca0000000000 */
[----:B------:R2:W-:Y:S04]  /*37f0*/  STL [R1], R217 ;  /* 0x000000d901007387 */ /* 0x0005e80000100800 */
[----:B------:R3:W-:Y:S04]  /*3800*/  STL [R1+0x4], R218 ;  /* 0x000004da01007387 */ /* 0x0007e80000100800 */
[----:B------:R4:W-:Y:S04]  /*3810*/  STL [R1+0x8], R219 ;  /* 0x000008db01007387 */ /* 0x0009e80000100800 */
[----:B------:R1:W-:Y:S04]  /*3820*/  STL [R1+0xc], R220 ;  /* 0x00000cdc01007387 */ /* 0x0003e80000100800 */
[----:B------:R1:W-:Y:S04]  /*3830*/  STL [R1+0x10], R221 ;  /* 0x000010dd01007387 */ /* 0x0003e80000100800 */
[----:B------:R1:W-:Y:S04]  /*3840*/  STL [R1+0x14], R222 ;  /* 0x000014de01007387 */ /* 0x0003e80000100800 */
[----:B------:R1:W-:Y:S04]  /*3850*/  STL [R1+0x18], R223 ;  /* 0x000018df01007387 */ /* 0x0003e80000100800 */
[----:B------:R1:W-:Y:S04]  /*3860*/  STL [R1+0x1c], R224 ;  /* 0x00001ce001007387 */ /* 0x0003e80000100800 */
[----:B0-----:R-:W4:Y:S04]  /*3870*/  LDL.LU R211, [R1+0x2c] ;  /* 0x00002c0001d37983 */ /* 0x001f280000300800 */
[----:B------:R0:W-:Y:S04]  /*3880*/  STL [R1+0x20], R225 ;  /* 0x000020e101007387 */ /* 0x0001e80000100800 */
[----:B------:R-:W4:Y:S04]  /*3890*/  LDL.LU R212, [R1+0x30] ;  /* 0x0000300001d47983 */ /* 0x000f280000300800 */
[----:B------:R0:W-:Y:S04]  /*38a0*/  STL [R1+0x24], R226 ;  /* 0x000024e201007387 */ /* 0x0001e80000100800 */
[----:B------:R-:W4:Y:S04]  /*38b0*/  LDL.LU R213, [R1+0x34] ;  /* 0x0000340001d57983 */ /* 0x000f280000300800 */
[----:B------:R0:W-:Y:S04]  /*38c0*/  STL [R1+0x28], R227 ;  /* 0x000028e301007387 */ /* 0x0001e80000100800 */
[----:B------:R-:W4:Y:S04]  /*38d0*/  LDL.LU R214, [R1+0x38] ;  /* 0x0000380001d67983 */ /* 0x000f280000300800 */
[----:B------:R-:W4:Y:S04]  /*38e0*/  LDL.LU R215, [R1+0x3c] ;  /* 0x00003c0001d77983 */ /* 0x000f280000300800 */
[----:B------:R-:W4:Y:S04]  /*38f0*/  LDL.LU R216, [R1+0x40] ;  /* 0x0000400001d87983 */ /* 0x000f280000300800 */
[----:B--2---:R-:W2:Y:S04]  /*3900*/  LDL.LU R217, [R1+0x44] ;  /* 0x0000440001d97983 */ /* 0x004ea80000300800 */
[----:B---3--:R-:W3:Y:S04]  /*3910*/  LDL.LU R218, [R1+0x48] ;  /* 0x0000480001da7983 */ /* 0x008ee80000300800 */
[----:B----4-:R-:W4:Y:S04]  /*3920*/  LDL.LU R219, [R1+0x4c] ;  /* 0x00004c0001db7983 */ /* 0x010f280000300800 */
[----:B-1----:R-:W4:Y:S04]  /*3930*/  LDL.LU R220, [R1+0x50] ;  /* 0x0000500001dc7983 */ /* 0x002f280000300800 */
[----:B------:R-:W4:Y:S04]  /*3940*/  LDL.LU R221, [R1+0x54] ;  /* 0x0000540001dd7983 */ /* 0x000f280000300800 */
[----:B------:R-:W4:Y:S04]  /*3950*/  LDL.LU R222, [R1+0x58] ;  /* 0x0000580001de7983 */ /* 0x000f280000300800 */
[----:B------:R-:W4:Y:S04]  /*3960*/  LDL.LU R223, [R1+0x5c] ;  /* 0x00005c0001df7983 */ /* 0x000f280000300800 */
[----:B------:R-:W4:Y:S04]  /*3970*/  LDL.LU R224, [R1+0x60] ;  /* 0x0000600001e07983 */ /* 0x000f280000300800 */
[----:B0-----:R-:W4:Y:S04]  /*3980*/  LDL.LU R225, [R1+0x64] ;  /* 0x0000640001e17983 */ /* 0x001f280000300800 */
[----:B------:R-:W4:Y:S04]  /*3990*/  LDL.LU R226, [R1+0x68] ;  /* 0x0000680001e27983 */ /* 0x000f280000300800 */
[----:B------:R-:W4:Y:S01]  /*39a0*/  LDL.LU R227, [R1+0x6c] ;  /* 0x00006c0001e37983 */ /* 0x000f220000300800 */
[----:B------:R-:W-:-:S05]  /*39b0*/  FADD R211, R71, R211 ;  /* 0x000000d347d37221 */ /* 0x000fca0000000000 */
[----:B------:R0:W-:Y:S01]  /*39c0*/  STL [R1+0x2c], R211 ;  /* 0x00002cd301007387 */ /* 0x0001e20000100800 */
[----:B------:R-:W-:-:S03]  /*39d0*/  FADD R212, R72, R212 ;  /* 0x000000d448d47221 */ /* 0x000fc60000000000 */
[----:B0-----:R0:W5:Y:S01]  /*39e0*/  LDL.LU R211, [R1+0xc4] ;  /* 0x0000c40001d37983 */ /* 0x0011620000300800 */
[----:B------:R-:W-:-:S03]  /*39f0*/  FADD R213, R73, R213 ;  /* 0x000000d549d57221 */ /* 0x000fc60000000000 */
[----:B------:R1:W-:Y:S01]  /*3a00*/  STL [R1+0x30], R212 ;  /* 0x000030d401007387 */ /* 0x0003e20000100800 */
[----:B------:R-:W-:-:S01]  /*3a10*/  FADD R214, R74, R214 ;  /* 0x000000d64ad67221 */ /* 0x000fc20000000000 */
[----:B------:R-:W-:Y:S02]  /*3a20*/  FADD R215, R75, R215 ;  /* 0x000000d74bd77221 */ /* 0x000fe40000000000 */
[----:B-1----:R0:W5:Y:S01]  /*3a30*/  LDL.LU R212, [R1+0xc0] ;  /* 0x0000c00001d47983 */ /* 0x0021620000300800 */
[----:B------:R-:W-:-:S03]  /*3a40*/  FADD R216, R76, R216 ;  /* 0x000000d84cd87221 */ /* 0x000fc60000000000 */
[----:B------:R1:W-:Y:S01]  /*3a50*/  STL [R1+0x34], R213 ;  /* 0x000034d501007387 */ /* 0x0003e20000100800 */
[----:B--2---:R-:W-:-:S03]  /*3a60*/  FADD R217, R77, R217 ;  /* 0x000000d94dd97221 */ /* 0x004fc60000000000 */
[----:B-1----:R0:W5:Y:S01]  /*3a70*/  LDL.LU R213, [R1+0xbc] ;  /* 0x0000bc0001d57983 */ /* 0x0021620000300800 */
[----:B---3--:R-:W-:-:S03]  /*3a80*/  FADD R218, R78, R218 ;  /* 0x000000da4eda7221 */ /* 0x008fc60000000000 */
[----:B------:R1:W-:Y:S01]  /*3a90*/  STL [R1+0x38], R214 ;  /* 0x000038d601007387 */ /* 0x0003e20000100800 */
[----:B----4-:R-:W-:-:S01]  /*3aa0*/  FADD R219, R79, R219 ;  /* 0x000000db4fdb7221 */ /* 0x010fc20000000000 */
[----:B------:R-:W-:Y:S02]  /*3ab0*/  FADD R220, R80, R220 ;  /* 0x000000dc50dc7221 */ /* 0x000fe40000000000 */
[----:B-1----:R0:W5:Y:S04]  /*3ac0*/  LDL.LU R214, [R1+0xb8] ;  /* 0x0000b80001d67983 */ /* 0x0021680000300800 */
[----:B------:R1:W-:Y:S01]  /*3ad0*/  STL [R1+0x3c], R215 ;  /* 0x00003cd701007387 */ /* 0x0003e20000100800 */
[----:B------:R-:W-:-:S01]  /*3ae0*/  FADD R221, R81, R221 ;  /* 0x000000dd51dd7221 */ /* 0x000fc20000000000 */
[----:B------:R-:W-:-:S02]  /*3af0*/  FADD R222, R82, R222 ;  /* 0x000000de52de7221 */ /* 0x000fc40000000000 */
[----:B-1----:R0:W5:Y:S04]  /*3b00*/  LDL.LU R215, [R1+0xb4] ;  /* 0x0000b40001d77983 */ /* 0x0021680000300800 */
[----:B------:R1:W-:Y:S01]  /*3b10*/  STL [R1+0x40], R216 ;  /* 0x000040d801007387 */ /* 0x0003e20000100800 */
[----:B------:R-:W-:-:S03]  /*3b20*/  FADD R223, R83, R223 ;  /* 0x000000df53df7221 */ /* 0x000fc60000000000 */
        /* <DEDUP_REMOVED lines=13> */
[----:B------:R1:W-:Y:S04]  /*3c00*/  STL [R1+0x54], R221 ;  /* 0x000054dd01007387 */ /* 0x0003e80000100800 */
        /* <DEDUP_REMOVED lines=12> */
[----:B-1----:R0:W5:Y:S01]  /*3cd0*/  LDL.LU R227, [R1+0x84] ;  /* 0x0000840001e37983 */ /* 0x0021620000300800 */
        /* <DEDUP_REMOVED lines=82> */
[----:B0-----:R-:W-:-:S06]  /*4200*/  UMOV UR6, URZ ;  /* 0x0000003f00067c82 */ /* 0x001fcc0008000000 */
.L_x_28:
[----:B------:R-:W-:Y:S05]  /*4210*/  @!P2 BRA `(.L_x_29) ;  /* 0x000000000004a947 */ /* 0x000fea0003800000 */
[----:B------:R-:W-:Y:S01]  /*4220*/  BPT.TRAP 0x1 ;  /* 0x000000040000795c */ /* 0x000fe20000300000 */
.L_x_29:
[----:B-----5:R2:W-:Y:S04]  /*4230*/  STL [R1+0x84], R0 ;  /* 0x0000840001007387 */ /* 0x0205e80000100800 */
[----:B--2---:R-:W2:Y:S01]  /*4240*/  LDL R0, [R1+0x70] ;  /* 0x0000700001007983 */ /* 0x004ea20000100800 */
[----:B-1----:R-:W-:-:S05]  /*4250*/  IMAD.U32 R229, RZ, RZ, UR25 ;  /* 0x00000019ffe57e24 */ /* 0x002fca000f8e00ff */
[----:B------:R-:W-:-:S05]  /*4260*/  @P0 LEA R229, R229, UR11, 0x3 ;  /* 0x0000000be5e50c11 */ /* 0x000fca000f8e18ff */
[----:B------:R-:W-:Y:S01]  /*4270*/  @P0 VIADD R229, R229, 0x20 ;  /* 0x00000020e5e50836 */ /* 0x000fe20000000000 */
[----:B------:R-:W-:-:S06]  /*4280*/  UISETP.GT.U32.AND UP0, UPT, UR13, 0x1, UPT ;  /* 0x000000010d00788c */ /* 0x000fcc000bf04070 */
[----:B------:R-:W-:Y:S02]  /*4290*/  PLOP3.LUT P1, PT, PT, PT, UP0, 0x80, 0x0 ;  /* 0x000000000000781c */ /* 0x000fe40003f2f008 */
[----:B--2---:R-:W-:Y:S02]  /*42a0*/  @P0 PRMT R229, R0, 0x654, R229 ;  /* 0x0000065400e50816 */ /* 0x004fe400000000e5 */
[----:B------:R1:W5:Y:S02]  /*42b0*/  LDL.LU R0, [R1+0x84] ;  /* 0x0000840001007983 */ /* 0x0003640000300800 */
[----:B------:R1:W-:Y:S07]  /*42c0*/  @P0 SYNCS.ARRIVE.TRANS64.RED.A1T0 RZ, [R229+URZ], RZ ;  /* 0x000000ffe5ff09a7 */ /* 0x0003ee000810043f */
[----:B------:R-:W-:Y:S05]  /*42d0*/  @P1 BRA `(.L_x_30) ;  /* 0x0000000000041947 */ /* 0x000fea0003800000 */
[----:B------:R-:W-:Y:S01]  /*42e0*/  BPT.TRAP 0x1 ;  /* 0x000000040000795c */ /* 0x000fe20000300000 */
.L_x_30:
[----:B------:R-:W-:Y:S02]  /*42f0*/  UISETP.GT.AND UP2, UPT, UR26, 0x1, UPT ;  /* 0x000000011a00788c */ /* 0x000fe4000bf44270 */
[----:B------:R-:W-:Y:S02]  /*4300*/  UIADD3 UR23, UR23, 0x1, URZ ;  /* 0x0000000117177890 */ /* 0x000fe4000fffe03f */
[----:B------:R-:W-:Y:S02]  /*4310*/  UIADD3 UR25, UR25, 0x1, URZ ;  /* 0x0000000119197890 */ /* 0x000fe4000fffe03f */
[----:B------:R-:W-:Y:S01]  /*4320*/  PLOP3.LUT P1, PT, PT, PT, UP2, 0x80, 0x0 ;  /* 0x000000000000781c */ /* 0x000fe20003f2f028 */
[----:B------:R-:W-:Y:S02]  /*4330*/  UISETP.NE.AND UP0, UPT, UR23, 0x4, UPT ;  /* 0x000000041700788c */ /* 0x000fe4000bf05270 */
[----:B------:R-:W-:Y:S02]  /*4340*/  UIADD3 UR16, UR26, -0x1, URZ ;  /* 0xffffffff1a107890 */ /* 0x000fe4000fffe03f */
[----:B------:R-:W-:-:S02]  /*4350*/  USEL UR8, URZ, 0x1, UP0 ;  /* 0x000000013f087887 */ /* 0x000fc40008000000 */
[----:B------:R-:W-:Y:S02]  /*4360*/  UISETP.NE.AND UP1, UPT, UR25, 0x4, UPT ;  /* 0x000000041900788c */ /* 0x000fe4000bf25270 */
[----:B------:R-:W-:Y:S02]  /*4370*/  ULOP3.LUT UR24, UR24, UR8, URZ, 0x3c, !UPT ;  /* 0x0000000818187292 */ /* 0x000fe4000f8e3c3f */
[----:B------:R-:W-:Y:S02]  /*4380*/  USEL UR23, UR23, URZ, UP0 ;  /* 0x0000003f17177287 */ /* 0x000fe40008000000 */
[----:B------:R-:W-:Y:S01]  /*4390*/  USEL UR25, UR25, URZ, UP1 ;  /* 0x0000003f19197287 */ /* 0x000fe20008800000 */
[----:B------:R-:W-:Y:S01]  /*43a0*/  UMOV UR8, 0x1 ;  /* 0x0000000100087882 */ /* 0x000fe20000000000 */
[----:B------:R-:W-:Y:S01]  /*43b0*/  UMOV UR26, UR16 ;  /* 0x00000010001a7c82 */ /* 0x000fe20008000000 */
[----:B------:R-:W-:Y:S09]  /*43c0*/  @P1 BRA `(.L_x_31) ;  /* 0xffffffec001c1947 */ /* 0x000ff2000383ffff */
.L_x_23:
[----:B------:R-:W-:-:S04]  /*43d0*/  UISETP.NE.AND UP0, UPT, UR6, URZ, UPT ;  /* 0x0000003f0600728c */ /* 0x000fc8000bf05270 */
[----:B------:R-:W-:-:S06]  /*43e0*/  USEL UR6, URZ, 0x1, !UP0 ;  /* 0x000000013f067887 */ /* 0x000fcc000c000000 */
[----:B------:R-:W-:-:S13]  /*43f0*/  ISETP.NE.AND P1, PT, RZ, UR6, PT ;  /* 0x00000006ff007c0c */ /* 0x000fda000bf25270 */
[----:B------:R-:W-:Y:S05]  /*4400*/  @!P1 BRA `(.L_x_32) ;  /* 0x0000000c00c49947 */ /* 0x000fea0003800000 */
[----:B------:R-:W-:Y:S02]  /*4410*/  WARPGROUP.DEPBAR.LE gsb0, 0x0 ;  /* 0x00008000000079c5 */ /* 0x000fe40000010000 */
[----:B-----5:R-:W-:Y:S01]  /*4420*/  FADD R227, R89, R227 ;  /* 0x000000e359e37221 */ /* 0x020fe20000000000 */
[----:B------:R-:W-:-:S04]  /*4430*/  FADD R228, R88, R228 ;  /* 0x000000e458e47221 */ /* 0x000fc80000000000 */
[----:B------:R2:W-:Y:S04]  /*4440*/  STL [R1+0x84], R227 ;  /* 0x000084e301007387 */ /* 0x0005e80000100800 */
[----:B--2---:R-:W2:Y:S04]  /*4450*/  LDL.LU R227, [R1+0x6c] ;  /* 0x00006c0001e37983 */ /* 0x004ea80000300800 */
[----:B--2---:R2:W-:Y:S04]  /*4460*/  STL [R1+0x88], R227 ;  /* 0x000088e301007387 */ /* 0x0045e80000100800 */
        /* <DEDUP_REMOVED lines=52> */
[----:B--2---:R-:W2:Y:S01]  /*47b0*/  LDL.LU R227, [R1] ;  /* 0x0000000001e37983 */ /* 0x004ea20000300800 */
[----:B------:R-:W-:Y:S01]  /*47c0*/  FADD R226, R90, R226 ;  /* 0x000000e25ae27221 */ /* 0x000fe20000000000 */
        /* <DEDUP_REMOVED lines=97> */
[----:B--2---:R-:W-:-:S05]  /*4de0*/  FADD R227, R60, R227 ;  /* 0x000000e33ce37221 */ /* 0x004fca0000000000 */
[----:B------:R2:W-:Y:S04]  /*4df0*/  STL [R1], R227 ;  /* 0x000000e301007387 */ /* 0x0005e80000100800 */
[----:B--2---:R-:W2:Y:S02]  /*4e00*/  LDL.LU R227, [R1+0xf0] ;  /* 0x0000f00001e37983 */ /* 0x004ea40000300800 */
[----:B--2---:R-:W-:-:S05]  /*4e10*/  FADD R227, R61, R227 ;  /* 0x000000e33de37221 */ /* 0x004fca0000000000 */
[----:B------:R2:W-:Y:S04]  /*4e20*/  STL [R1+0x4], R227 ;  /* 0x000004e301007387 */ /* 0x0005e80000100800 */
        /* <DEDUP_REMOVED lines=78> */
[----:B--2---:R2:W5:Y:S02]  /*5310*/  LDL.LU R227, [R1+0x84] ;  /* 0x0000840001e37983 */ /* 0x0045640000300800 */
.L_x_32:
[----:B------:R-:W-:Y:S02]  /*5320*/  WARPGROUP.DEPBAR.LE gsb0, 0x0 ;  /* 0x00008000000079c5 */ /* 0x000fe40000010000 */
[----:B------:R-:W3:Y:S02]  /*5330*/  LDC R24, c[0x0][0x28c] ;  /* 0x0000a300ff187b82 */ /* 0x000ee40000000800 */
[----:B---3--:R-:W-:-:S13]  /*5340*/  ISETP.GE.AND P1, PT, R24, 0x1, PT ;  /* 0x000000011800780c */ /* 0x008fda0003f26270 */
[----:B------:R-:W-:Y:S05]  /*5350*/  @!P1 BRA `(.L_x_33) ;  /* 0x0000000000589947 */ /* 0x000fea0003800000 */
[----:B------:R-:W-:-:S06]  /*5360*/  UISETP.NE.AND UP0, UPT, UR22, 0x3, UPT ;  /* 0x000000031600788c */ /* 0x000fcc000bf05270 */
[----:B------:R-:W-:-:S13]  /*5370*/  PLOP3.LUT P1, PT, PT, PT, UP0, 0x80, 0x0 ;  /* 0x000000000000781c */ /* 0x000fda0003f2f008 */
[----:B------:R-:W-:Y:S05]  /*5380*/  @!P1 BRA `(.L_x_34) ;  /* 0x0000000000049947 */ /* 0x000fea0003800000 */
[----:B------:R-:W-:Y:S01]  /*5390*/  BPT.TRAP 0x1 ;  /* 0x000000040000795c */ /* 0x000fe20000300000 */
.L_x_34:
[----:B-----5:R3:W-:Y:S04]  /*53a0*/  STL [R1+0x84], R0 ;  /* 0x0000840001007387 */ /* 0x0207e80000100800 */
[----:B---3--:R-:W3:Y:S01]  /*53b0*/  LDL R0, [R1+0x70] ;  /* 0x0000700001007983 */ /* 0x008ee20000100800 */
[----:B------:R-:W-:Y:S01]  /*53c0*/  VOTEU.ANY UP0, P0 ;  /* 0x00000000003f7886 */ /* 0x000fe20000000100 */
[----:B------:R-:W-:Y:S01]  /*53d0*/  UISETP.LT.AND UP1, UPT, UR9, 0x1, UPT ;  /* 0x000000010900788c */ /* 0x000fe2000bf21270 */
[----:B------:R-:W-:-:S03]  /*53e0*/  IMAD.U32 R25, RZ, RZ, UR11 ;  /* 0x0000000bff197e24 */ /* 0x000fc6000f8e00ff */
[----:B------:R-:W-:-:S04]  /*53f0*/  @UP0 USEL UR6, UR9, 0x1, UP1 ;  /* 0x0000000109060887 */ /* 0x000fc80008800000 */
[----:B------:R-:W-:-:S06]  /*5400*/  @UP0 UIADD3 UR6, UR5, UR9, -UR6 ;  /* 0x0000000905060290 */ /* 0x000fcc000fffe806 */
[----:B------:R-:W-:-:S04]  /*5410*/  IMAD.U32 R24, RZ, RZ, UR6 ;  /* 0x00000006ff187e24 */ /* 0x000fc8000f8e00ff */
[----:B------:R-:W-:-:S05]  /*5420*/  @P0 IMAD.SHL.U32 R24, R24, 0x8, RZ ;  /* 0x0000000818180824 */ /* 0x000fca00078e00ff */
[----:B------:R-:W-:-:S04]  /*5430*/  @P0 LOP3.LUT R24, R24, 0x18, RZ, 0xc0, !PT ;  /* 0x0000001818180812 */ /* 0x000fc800078ec0ff */
[----:B------:R-:W-:-:S04]  /*5440*/  @P0 IADD3 R24, R25, 0x20, R24 ;  /* 0x0000002019180810 */ /* 0x000fc80007ffe018 */
[----:B---3--:R-:W-:Y:S02]  /*5450*/  @P0 PRMT R24, R0, 0x654, R24 ;  /* 0x0000065400180816 */ /* 0x008fe40000000018 */
[----:B------:R3:W5:Y:S01]  /*5460*/  LDL.LU R0, [R1+0x84] ;  /* 0x0000840001007983 */ /* 0x0007620000300800 */
[----:B------:R-:W-:Y:S01]  /*5470*/  UISETP.GT.U32.AND UP0, UPT, UR13, 0x1, UPT ;  /* 0x000000010d00788c */ /* 0x000fe2000bf04070 */
[----:B------:R3:W-:Y:S05]  /*5480*/  @P0 SYNCS.ARRIVE.TRANS64.RED.A1T0 RZ, [R24+URZ], RZ ;  /* 0x000000ff18ff09a7 */ /* 0x0007ea000810043f */
[----:B------:R-:W-:-:S13]  /*5490*/  PLOP3.LUT P1, PT, PT, PT, UP0, 0x80, 0x0 ;  /* 0x000000000000781c */ /* 0x000fda0003f2f008 */
[----:B---3--:R-:W-:Y:S05]  /*54a0*/  @P1 BRA `(.L_x_33) ;  /* 0x0000000000041947 */ /* 0x008fea0003800000 */
[----:B------:R-:W-:Y:S01]  /*54b0*/  BPT.TRAP 0x1 ;  /* 0x000000040000795c */ /* 0x000fe20000300000 */
.L_x_33:
[----:B------:R3:W-:Y:S01]  /*54c0*/  STL [R1+0x8c], R3 ;  /* 0x00008c0301007387 */ /* 0x0007e20000100800 */
[----:B------:R-:W4:Y:S01]  /*54d0*/  LDC R28, c[0x0][0x288] ;  /* 0x0000a200ff1c7b82 */ /* 0x000f220000000800 */
[----:B------:R-:W-:Y:S02]  /*54e0*/  ULDC UR6, c[0x0][0x284] ;  /* 0x0000a10000067ab9 */ /* 0x000fe40000000800 */
[----:B---3--:R-:W3:Y:S04]  /*54f0*/  LDL.LU R3, [R1+0x7c] ;  /* 0x00007c0001037983 */ /* 0x008ee80000300800 */
[----:B------:R0:W-:Y:S04]  /*5500*/  STL [R1+0x88], R2 ;  /* 0x0000880201007387 */ /* 0x0001e80000100800 */
[----:B0-----:R-:W2:Y:S04]  /*5510*/  LDL.LU R2, [R1+0x80] ;  /* 0x0000800001027983 */ /* 0x001ea80000300800 */
[----:B-----5:R0:W-:Y:S02]  /*5520*/  STL [R1+0x84], R0 ;  /* 0x0000840001007387 */ /* 0x0201e40000100800 */
[----:B0-----:R-:W0:Y:S02]  /*5530*/  S2R R0, SR_TID.X ;  /* 0x0000000000007919 */ /* 0x001e240000002100 */
[----:B0-----:R-:W-:-:S02]  /*5540*/  SHF.R.U32.HI R24, RZ, 0x2, R0 ;  /* 0x00000002ff187819 */ /* 0x001fc40000011600 */
[----:B------:R-:W-:Y:S02]  /*5550*/  LOP3.LUT R26, R0, 0x60, RZ, 0xc0, !PT ;  /* 0x00000060001a7812 */ /* 0x000fe400078ec0ff */
[----:B------:R-:W-:Y:S02]  /*5560*/  SHF.R.U32.HI R27, RZ, 0x7, R0 ;  /* 0x00000007ff1b7819 */ /* 0x000fe40000011600 */
[----:B------:R-:W-:Y:S02]  /*5570*/  LOP3.LUT R25, R24, 0x7, RZ, 0xc0, !PT ;  /* 0x0000000718197812 */ /* 0x000fe400078ec0ff */
[----:B------:R-:W-:Y:S02]  /*5580*/  SHF.R.U32.HI R26, RZ, 0x1, R26 ;  /* 0x00000001ff1a7819 */ /* 0x000fe4000001161a */
[----:B------:R-:W-:Y:S02]  /*5590*/  LOP3.LUT R24, R27, 0x1, RZ, 0xc0, !PT ;  /* 0x000000011b187812 */ /* 0x000fe400078ec0ff */
[----:B------:R-:W-:Y:S01]  /*55a0*/  IADD3 R31, RZ, -R26, -R25 ;  /* 0x8000001aff1f7210 */ /* 0x000fe20007ffe819 */
[C---:B------:R-:W-:Y:S01]  /*55b0*/  IMAD.SHL.U32 R32, R0.reuse, 0x2, RZ ;  /* 0x0000000200207824 */ /* 0x040fe200078e00ff */
[----:B------:R-:W-:Y:S01]  /*55c0*/  LOP3.LUT R27, R0, 0x3, RZ, 0xc0, !PT ;  /* 0x00000003001b7812 */ /* 0x000fe200078ec0ff */
[----:B------:R-:W-:-:S02]  /*55d0*/  IMAD.SHL.U32 R30, R24, 0x40, RZ ;  /* 0x00000040181e7824 */ /* 0x000fc400078e00ff */
[----:B------:R-:W-:Y:S02]  /*55e0*/  IMAD R31, R24, -0x40, R31 ;  /* 0xffffffc0181f7824 */ /* 0x000fe400078e021f */
[----:B---3--:R-:W-:Y:S02]  /*55f0*/  IMAD.SHL.U32 R29, R3, 0x80, RZ ;  /* 0x00000080031d7824 */ /* 0x008fe400078e00ff */
[----:B------:R0:W5:Y:S01]  /*5600*/  LDL.LU R3, [R1+0x8c] ;  /* 0x00008c0001037983 */ /* 0x0001620000300800 */
[----:B------:R-:W-:Y:S01]  /*5610*/  LOP3.LUT R43, R30, 0x40, R25, 0xe2, !PT ;  /* 0x000000401e2b7812 */ /* 0x000fe200078ee219 */
[----:B----4-:R-:W-:Y:S01]  /*5620*/  IMAD R42, R27, -0x2, R28 ;  /* 0xfffffffe1b2a7824 */ /* 0x010fe200078e021c */
[----:B------:R-:W-:Y:S01]  /*5630*/  ISETP.GE.AND P1, PT, R29, R28, PT ;  /* 0x0000001c1d00720c */ /* 0x000fe20003f26270 */
[C---:B--2---:R-:W-:Y:S02]  /*5640*/  IMAD.SHL.U32 R24, R2.reuse, 0x100, RZ ;  /* 0x0000010002187824 */ /* 0x044fe400078e00ff */
[----:B------:R-:W-:-:S02]  /*5650*/  IMAD.WIDE R38, R2, 0x100, RZ ;  /* 0x0000010002267825 */ /* 0x000fc400078e02ff */
[----:B------:R0:W5:Y:S04]  /*5660*/  LDL.LU R2, [R1+0x88] ;  /* 0x0000880001027983 */ /* 0x0001680000300800 */
[----:B------:R0:W5:Y:S01]  /*5670*/  LDL.LU R0, [R1+0x84] ;  /* 0x0000840001007983 */ /* 0x0001620000300800 */
[----:B------:R-:W-:Y:S01]  /*5680*/  ISETP.GE.OR P1, PT, R24, UR6, P1 ;  /* 0x0000000618007c0c */ /* 0x000fe20008f26670 */
[----:B------:R-:W-:Y:S01]  /*5690*/  IMAD.IADD R42, R42, 0x1, -R29 ;  /* 0x000000012a2a7824 */ /* 0x000fe200078e0a1d */
[----:B------:R-:W-:Y:S01]  /*56a0*/  IADD3 R41, -R24, UR6, R31 ;  /* 0x0000000618297c10 */ /* 0x000fe2000fffe11f */
[----:B------:R-:W-:Y:S01]  /*56b0*/  IMAD.MOV.U32 R40, RZ, RZ, -0x1 ;  /* 0xffffffffff287424 */ /* 0x000fe200078e00ff */
[----:B------:R-:W-:Y:S02]  /*56c0*/  LOP3.LUT R43, R38, R43, R26, 0xfe, !PT ;  /* 0x0000002b262b7212 */ /* 0x000fe400078efe1a */
[----:B------:R-:W-:-:S07]  /*56d0*/  LOP3.LUT R32, R29, 0x6, R32, 0xf8, !PT ;  /* 0x000000061d207812 */ /* 0x000fce00078ef820 */
[----:B0-----:R-:W-:Y:S05]  /*56e0*/  @P1 BRA `(.L_x_35) ;  /* 0x00000090000c1947 */ /* 0x001fea0003800000 */
[----:B------:R-:W0:Y:S01]  /*56f0*/  LDC.64 R28, c[0x0][0x5c8] ;  /* 0x00017200ff1c7b82 */ /* 0x000e220000000a00 */
[----:B------:R-:W-:Y:S01]  /*5700*/  USHF.R.S32.HI UR7, URZ, 0x1f, UR12 ;  /* 0x0000001f3f077899 */ /* 0x000fe2000801140c */
[--C-:B------:R-:W-:Y:S01]  /*5710*/  SHF.R.S32.HI R33, RZ, 0x1f, R32.reuse ;  /* 0x0000001fff217819 */ /* 0x100fe20000011420 */
[----:B------:R-:W-:Y:S01]  /*5720*/  ULDC.64 UR10, c[0x0][0x5d0] ;  /* 0x00017400000a7ab9 */ /* 0x000fe20000000a00 */
[----:B------:R-:W-:Y:S01]  /*5730*/  BSSY B0, `(.L_x_35) ;  /* 0x00008fe000007945 */ /* 0x000fe20003800000 */
[----:B------:R-:W-:Y:S02]  /*5740*/  UIMAD UR6, UR7, UR10, URZ ;  /* 0x0000000a070672a4 */ /* 0x000fe4000f8e023f */
[----:B------:R-:W-:Y:S02]  /*5750*/  IMAD.U32 R27, RZ, RZ, UR10 ;  /* 0x0000000aff1b7e24 */ /* 0x000fe4000f8e00ff */
[----:B------:R-:W-:Y:S02]  /*5760*/  UIMAD UR6, UR12, UR11, UR6 ;  /* 0x0000000b0c0672a4 */ /* 0x000fe4000f8e0206 */
[----:B------:R-:W-:Y:S01]  /*5770*/  IMAD.WIDE.U32 R26, R27, UR12, R32 ;  /* 0x0000000c1b1a7c25 */ /* 0x000fe2000f8e0020 */
[----:B------:R-:W-:-:S03]  /*5780*/  ULDC.64 UR10, c[0x0][0x5c0] ;  /* 0x00017000000a7ab9 */ /* 0x000fc60000000a00 */
[----:B------:R-:W-:Y:S02]  /*5790*/  VIADD R27, R27, UR6 ;  /* 0x000000061b1b7c36 */ /* 0x000fe40008000000 */
[-C--:B0-----:R-:W-:Y:S01]  /*57a0*/  IMAD R24, R39, R28.reuse, RZ ;  /* 0x0000001c27187224 */ /* 0x081fe200078e02ff */
[----:B------:R-:W-:Y:S01]  /*57b0*/  SHF.L.U64.HI R34, R28, 0x3, R29 ;  /* 0x000000031c227819 */ /* 0x000fe2000001021d */
[----:B------:R-:W-:-:S04]  /*57c0*/  IMAD.WIDE.U32 R26, R43, R28, R26 ;  /* 0x0000001c2b1a7225 */ /* 0x000fc800078e001a */
[----:B------:R-:W-:Y:S01]  /*57d0*/  IMAD R25, R43, R29, R24 ;  /* 0x0000001d2b197224 */ /* 0x000fe200078e0218 */
[C---:B------:R-:W-:Y:S01]  /*57e0*/  LEA R30, P2, R28.reuse, R26, 0x7 ;  /* 0x0000001a1c1e7211 */ /* 0x040fe200078438ff */
[----:B------:R-:W-:Y:S01]  /*57f0*/  IMAD.SHL.U32 R31, R28, 0x8, RZ ;  /* 0x000000081c1f7824 */ /* 0x000fe200078e00ff */
[----:B------:R-:W-:Y:S01]  /*5800*/  IADD3 R24, P1, R26, UR10, RZ ;  /* 0x0000000a1a187c10 */ /* 0x000fe2000ff3e0ff */
[----:B------:R-:W-:-:S03]  /*5810*/  IMAD.IADD R27, R27, 0x1, R25 ;  /* 0x000000011b1b7824 */ /* 0x000fc600078e0219 */
[----:B------:R-:W-:Y:S02]  /*5820*/  IADD3 R26, P5, P6, R26, UR10, R31 ;  /* 0x0000000a1a1a7c10 */ /* 0x000fe4000febe01f */
[----:B------:R-:W-:Y:S02]  /*5830*/  LEA.HI.X R29, R28, R27, R29, 0x7, P2 ;  /* 0x0000001b1c1d7211 */ /* 0x000fe400010f3c1d */
[C---:B------:R-:W-:Y:S02]  /*5840*/  IADD3.X R25, R27.reuse, UR11, RZ, P1, !PT ;  /* 0x0000000b1b197c10 */ /* 0x040fe40008ffe4ff */
[----:B------:R-:W-:Y:S02]  /*5850*/  IADD3.X R27, R27, UR11, R34, P5, P6 ;  /* 0x0000000b1b1b7c10 */ /* 0x000fe4000afec422 */
[----:B------:R-:W-:Y:S02]  /*5860*/  FSETP.NEU.AND P5, PT, RZ, UR21, PT ;  /* 0x00000015ff007c0b */ /* 0x000fe4000bfad000 */
[----:B------:R-:W-:-:S02]  /*5870*/  IADD3 R28, P1, P2, R30, UR10, R31 ;  /* 0x0000000a1e1c7c10 */ /* 0x000fc4000fa3e01f */
[----:B------:R-:W-:-:S04]  /*5880*/  IADD3 R30, P3, R30, UR10, RZ ;  /* 0x0000000a1e1e7c10 */ /* 0x000fc8000ff7e0ff */
[C---:B------:R-:W-:Y:S02]  /*5890*/  IADD3.X R31, R29.reuse, UR11, RZ, P3, !PT ;  /* 0x0000000b1d1f7c10 */ /* 0x040fe40009ffe4ff */
[----:B------:R-:W-:-:S03]  /*58a0*/  IADD3.X R29, R29, UR11, R34, P1, P2 ;  /* 0x0000000b1d1d7c10 */ /* 0x000fc60008fe4422 */
[----:B------:R-:W-:Y:S05]  /*58b0*/  @!P5 BRA `(.L_x_36) ;  /* 0x0000006c0014d947 */ /* 0x000fea0003800000 */
[----:B------:R-:W-:Y:S01]  /*58c0*/  ULDC.64 UR10, c[0x0][0x5b8] ;  /* 0x00016e00000a7ab9 */ /* 0x000fe20000000a00 */
[----:B------:R-:W-:Y:S01]  /*58d0*/  ISETP.GE.AND P1, PT, R41, 0x1, PT ;  /* 0x000000012900780c */ /* 0x000fe20003f26270 */
[----:B------:R-:W-:Y:S02]  /*58e0*/  UIMAD UR6, UR7, UR10, URZ ;  /* 0x0000000a070672a4 */ /* 0x000fe4000f8e023f */
[----:B------:R-:W-:Y:S01]  /*58f0*/  IMAD.U32 R35, RZ, RZ, UR10 ;  /* 0x0000000aff237e24 */ /* 0x000fe2000f8e00ff */
[----:B------:R-:W-:Y:S01]  /*5900*/  BSSY B1, `(.L_x_37) ;  /* 0x0000010000017945 */ /* 0x000fe20003800000 */
[----:B------:R-:W-:Y:S01]  /*5910*/  ISETP.LT.OR P5, PT, R42, 0x1, !P1 ;  /* 0x000000012a00780c */ /* 0x000fe20004fa1670 */
[----:B------:R-:W-:Y:S02]  /*5920*/  UIMAD UR6, UR12, UR11, UR6 ;  /* 0x0000000b0c0672a4 */ /* 0x000fe4000f8e0206 */
[----:B------:R-:W-:Y:S01]  /*5930*/  IMAD.WIDE.U32 R32, R35, UR12, R32 ;  /* 0x0000000c23207c25 */ /* 0x000fe2000f8e0020 */
[----:B------:R-:W-:-:S03]  /*5940*/  ULDC.64 UR10, c[0x0][0x5a8] ;  /* 0x00016a00000a7ab9 */ /* 0x000fc60000000a00 */
[----:B------:R-:W-:Y:S02]  /*5950*/  IMAD.MOV.U32 R36, RZ, RZ, R32 ;  /* 0x000000ffff247224 */ /* 0x000fe400078e0020 */
[----:B------:R-:W-:Y:S01]  /*5960*/  VIADD R37, R33, UR6 ;  /* 0x0000000621257c36 */ /* 0x000fe20008000000 */
[----:B------:R-:W-:Y:S02]  /*5970*/  ULDC.64 UR6, c[0x0][0x5b0] ;  /* 0x00016c0000067ab9 */ /* 0x000fe40000000a00 */
[----:B------:R-:W-:Y:S02]  /*5980*/  IMAD R34, R39, UR6, RZ ;  /* 0x0000000627227c24 */ /* 0x000fe4000f8e02ff */
[----:B------:R-:W-:-:S04]  /*5990*/  IMAD.WIDE.U32 R32, R43, UR6, R36 ;  /* 0x000000062b207c25 */ /* 0x000fc8000f8e0024 */
[--C-:B------:R-:W-:Y:S01]  /*59a0*/  IMAD R35, R43, UR7, R34.reuse ;  /* 0x000000072b237c24 */ /* 0x100fe2000f8e0222 */
[----:B------:R-:W-:Y:S02]  /*59b0*/  IADD3 R32, P2, R32, UR10, RZ ;  /* 0x0000000a20207c10 */ /* 0x000fe4000ff5e0ff */
[----:B------:R-:W-:Y:S02]  /*59c0*/  PRMT R34, RZ, 0x7610, R34 ;  /* 0x00007610ff227816 */ /* 0x000fe40000000022 */
[----:B------:R-:W-:Y:S01]  /*59d0*/  IADD3.X R33, R33, UR11, R35, P2, !PT ;  /* 0x0000000b21217c10 */ /* 0x000fe200097fe423 */
[----:B------:R-:W-:Y:S08]  /*59e0*/  @P5 BRA `(.L_x_38) ;  /* 0x0000000000045947 */ /* 0x000ff00003800000 */
[----:B------:R0:W5:Y:S02]  /*59f0*/  LDG.E.U8 R34, desc[UR14][R32.64] ;  /* 0x0000000e20227981 */ /* 0x000164000c1e1100 */
.L_x_38:
[----:B------:R-:W-:Y:S05]  /*5a00*/  BSYNC B1 ;  /* 0x0000000000017941 */ /* 0x000fea0003800000 */
.L_x_37:
[----:B-----5:R-:W-:Y:S01]  /*5a10*/  LOP3.LUT R34, R34, 0xff, RZ, 0xc0, !PT ;  /* 0x000000ff22227812 */ /* 0x020fe200078ec0ff */
[----:B------:R-:W-:Y:S01]  /*5a20*/  BSSY B1, `(.L_x_39) ;  /* 0x000000b000017945 */ /* 0x000fe20003800000 */
[----:B------:R-:W-:Y:S02]  /*5a30*/  ISETP.LT.OR P3, PT, R42, 0x2, !P1 ;  /* 0x000000022a00780c */ /* 0x000fe40004f61670 */
[----:B------:R-:W-:-:S05]  /*5a40*/  F2FP.F16.E4M3.UNPACK_B R34, R34 ;  /* 0x00000022ff22723e */ /* 0x000fca00020006ff */
[----:B------:R-:W-:-:S05]  /*5a50*/  HADD2.F32 R34, -RZ, R34.H0_H0 ;  /* 0x20000022ff227230 */ /* 0x000fca0000004100 */
[----:B------:R-:W-:Y:S01]  /*5a60*/  FMUL R35, R34, UR21 ;  /* 0x0000001522237c20 */ /* 0x000fe20008400000 */
[----:B------:R-:W-:-:S03]  /*5a70*/  PRMT R34, RZ, 0x7610, R34 ;  /* 0x00007610ff227816 */ /* 0x000fc60000000022 */
[----:B------:R-:W-:-:S05]  /*5a80*/  FFMA R35, R228, UR20, R35 ;  /* 0x00000014e4237c23 */ /* 0x000fca0008000023 */
[----:B------:R-:W-:-:S05]  /*5a90*/  F2FP.SATFINITE.E4M3.F32.PACK_AB_MERGE_C R35, RZ, R35, RZ ;  /* 0x00000023ff23723e */ /* 0x000fca00048070ff */
[----:B------:R2:W-:Y:S01]  /*5aa0*/  @!P5 STG.E.U8 desc[UR14][R24.64], R35 ;  /* 0x000000231800d986 */ /* 0x0005e2000c10110e */
[----:B------:R-:W-:Y:S05]  /*5ab0*/  @P3 BRA `(.L_x_40) ;  /* 0x0000000000043947 */ /* 0x000fea0003800000 */
[----:B------:R3:W5:Y:S02]  /*5ac0*/  LDG.E.U8 R34, desc[UR14][R32.64+0x1] ;  /* 0x0000010e20227981 */ /* 0x000764000c1e1100 */
.L_x_40:
[----:B------:R-:W-:Y:S05]  /*5ad0*/  BSYNC B1 ;  /* 0x0000000000017941 */ /* 0x000fea0003800000 */
.L_x_39:
[----:B-----5:R-:W-:Y:S01]  /*5ae0*/  LOP3.LUT R34, R34, 0xff, RZ, 0xc0, !PT ;  /* 0x000000ff22227812 */ /* 0x020fe200078ec0ff */
[----:B------:R-:W-:Y:S01]  /*5af0*/  BSSY B1, `(.L_x_41) ;  /* 0x0000013000017945 */ /* 0x000fe20003800000 */
[----:B------:R-:W-:Y:S02]  /*5b00*/  IADD3 R45, P2, R43, 0x8, RZ ;  /* 0x000000082b2d7810 */ /* 0x000fe40007f5e0ff */
[----:B------:R-:W-:-:S03]  /*5b10*/  F2FP.F16.E4M3.UNPACK_B R34, R34 ;  /* 0x00000022ff22723e */ /* 0x000fc600020006ff */
[----:B--2---:R-:W-:Y:S01]  /*5b20*/  IMAD.X R35, RZ, RZ, R39, P2 ;  /* 0x000000ffff237224 */ /* 0x004fe200010e0627 */
[----:B------:R-:W-:Y:S01]  /*5b30*/  ISETP.GE.AND P2, PT, R41, 0x9, PT ;  /* 0x000000092900780c */ /* 0x000fe20003f46270 */
[----:B------:R-:W-:Y:S02]  /*5b40*/  HADD2.F32 R34, -RZ, R34.H0_H0 ;  /* 0x20000022ff227230 */ /* 0x000fe40000004100 */
[----:B------:R-:W-:Y:S01]  /*5b50*/  IMAD R46, R35, UR6, RZ ;  /* 0x00000006232e7c24 */ /* 0x000fe2000f8e02ff */
[----:B------:R-:W-:Y:S02]  /*5b60*/  ISETP.LT.OR P5, PT, R42, 0x1, !P2 ;  /* 0x000000012a00780c */ /* 0x000fe400057a1670 */
[----:B------:R-:W-:Y:S01]  /*5b70*/  FMUL R44, R34, UR21 ;  /* 0x00000015222c7c20 */ /* 0x000fe20008400000 */
[----:B------:R-:W-:-:S04]  /*5b80*/  IMAD.WIDE.U32 R34, R45, UR6, R36 ;  /* 0x000000062d227c25 */ /* 0x000fc8000f8e0024 */
[----:B------:R-:W-:Y:S01]  /*5b90*/  FFMA R44, R227, UR20, R44 ;  /* 0x00000014e32c7c23 */ /* 0x000fe2000800002c */
[----:B------:R-:W-:Y:S01]  /*5ba0*/  IMAD R45, R45, UR7, R46 ;  /* 0x000000072d2d7c24 */ /* 0x000fe2000f8e022e */
[----:B------:R-:W-:-:S03]  /*5bb0*/  IADD3 R34, P6, R34, UR10, RZ ;  /* 0x0000000a22227c10 */ /* 0x000fc6000ffde0ff */
[----:B------:R-:W-:Y:S02]  /*5bc0*/  F2FP.SATFINITE.E4M3.F32.PACK_AB_MERGE_C R47, RZ, R44, RZ ;  /* 0x0000002cff2f723e */ /* 0x000fe400048070ff */
[----:B------:R-:W-:Y:S02]  /*5bd0*/  IADD3.X R35, R35, UR11, R45, P6, !PT ;  /* 0x0000000b23237c10 */ /* 0x000fe4000b7fe42d */
[----:B------:R-:W-:Y:S01]  /*5be0*/  PRMT R44, RZ, 0x7610, R44 ;  /* 0x00007610ff2c7816 */ /* 0x000fe2000000002c */
[----:B------:R2:W-:Y:S01]  /*5bf0*/  @!P3 STG.E.U8 desc[UR14][R24.64+0x1], R47 ;  /* 0x0000012f1800b986 */ /* 0x0005e2000c10110e */
[----:B------:R-:W-:Y:S05]  /*5c00*/  @P5 BRA `(.L_x_42) ;  /* 0x0000000000045947 */ /* 0x000fea0003800000 */
[----:B------:R4:W5:Y:S02]  /*5c10*/  LDG.E.U8 R44, desc[UR14][R34.64] ;  /* 0x0000000e222c7981 */ /* 0x000964000c1e1100 */
.L_x_42:
[----:B------:R-:W-:Y:S05]  /*5c20*/  BSYNC B1 ;  /* 0x0000000000017941 */ /* 0x000fea0003800000 */
.L_x_41:
        /* <DEDUP_REMOVED lines=12> */
.L_x_44:
[----:B------:R-:W-:Y:S05]  /*5cf0*/  BSYNC B1 ;  /* 0x0000000000017941 */ /* 0x000fea0003800000 */
.L_x_43:
[----:B-----5:R-:W-:Y:S01]  /*5d00*/  LOP3.LUT R44, R44, 0xff, RZ, 0xc0, !PT ;  /* 0x000000ff2c2c7812 */ /* 0x020fe200078ec0ff */
[----:B------:R-:W-:Y:S01]  /*5d10*/  BSSY B1, `(.L_x_45) ;  /* 0x000000b000017945 */ /* 0x000fe20003800000 */
[----:B------:R-:W-:Y:S02]  /*5d20*/  ISETP.LT.OR P5, PT, R42, 0x9, !P1 ;  /* 0x000000092a00780c */ /* 0x000fe40004fa1670 */
[----:B------:R-:W-:-:S05]  /*5d30*/  F2FP.F16.E4M3.UNPACK_B R44, R44 ;  /* 0x0000002cff2c723e */ /* 0x000fca00020006ff */
[----:B------:R-:W-:-:S05]  /*5d40*/  HADD2.F32 R44, -RZ, R44.H0_H0 ;  /* 0x2000002cff2c7230 */ /* 0x000fca0000004100 */
[----:B------:R-:W-:-:S04]  /*5d50*/  FMUL R44, R44, UR21 ;  /* 0x000000152c2c7c20 */ /* 0x000fc80008400000 */
[----:B------:R-:W-:-:S05]  /*5d60*/  FFMA R44, R225, UR20, R44 ;  /* 0x00000014e12c7c23 */ /* 0x000fca000800002c */
[----:B0-----:R-:W-:Y:S02]  /*5d70*/  F2FP.SATFINITE.E4M3.F32.PACK_AB_MERGE_C R45, RZ, R44, RZ ;  /* 0x0000002cff2d723e */ /* 0x001fe400048070ff */
[----:B------:R-:W-:-:S03]  /*5d80*/  PRMT R44, RZ, 0x7610, R44 ;  /* 0x00007610ff2c7816 */ /* 0x000fc6000000002c */
[----:B------:R0:W-:Y:S01]  /*5d90*/  @!P3 STG.E.U8 desc[UR14][R26.64+0x1], R45 ;  /* 0x0000012d1a00b986 */ /* 0x0001e2000c10110e */
[----:B------:R-:W-:Y:S05]  /*5da0*/  @P5 BRA `(.L_x_46) ;  /* 0x0000000000045947 */ /* 0x000fea0003800000 */
[----:B------:R0:W5:Y:S02]  /*5db0*/  LDG.E.U8 R44, desc[UR14][R32.64+0x8] ;  /* 0x0000080e202c7981 */ /* 0x000164000c1e1100 */
.L_x_46:
[----:B------:R-:W-:Y:S05]  /*5dc0*/  BSYNC B1 ;  /* 0x0000000000017941 */ /* 0x000fea0003800000 */
.L_x_45:
[----:B-----5:R-:W-:Y:S01]  /*5dd0*/  LOP3.LUT R44, R44, 0xff, RZ, 0xc0, !PT ;  /* 0x000000ff2c2c7812 */ /* 0x020fe200078ec0ff */
[----:B------:R-:W-:Y:S01]  /*5de0*/  BSSY B1, `(.L_x_47) ;  /* 0x000000b000017945 */ /* 0x000fe20003800000 */
[----:B------:R-:W-:Y:S02]  /*5df0*/  ISETP.LT.OR P3, PT, R42, 0xa, !P1 ;  /* 0x0000000a2a00780c */ /* 0x000fe40004f61670 */
[----:B------:R-:W-:-:S05]  /*5e00*/  F2FP.F16.E4M3.UNPACK_B R44, R44 ;  /* 0x0000002cff2c723e */ /* 0x000fca00020006ff */
[----:B------:R-:W-:-:S05]  /*5e10*/  HADD2.F32 R44, -RZ, R44.H0_H0 ;  /* 0x2000002cff2c7230 */ /* 0x000fca0000004100 */
[----:B0-----:R-:W-:Y:S01]  /*5e20*/  FMUL R45, R44, UR21 ;  /* 0x000000152c2d7c20 */ /* 0x001fe20008400000 */
[----:B------:R-:W-:-:S03]  /*5e30*/  PRMT R44, RZ, 0x7610, R44 ;  /* 0x00007610ff2c7816 */ /* 0x000fc6000000002c */
[----:B------:R-:W-:-:S05]  /*5e40*/  FFMA R45, R224, UR20, R45 ;  /* 0x00000014e02d7c23 */ /* 0x000fca000800002d */
[----:B------:R-:W-:-:S05]  /*5e50*/  F2FP.SATFINITE.E4M3.F32.PACK_AB_MERGE_C R45, RZ, R45, RZ ;  /* 0x0000002dff2d723e */ /* 0x000fca00048070ff */
[----:B------:R0:W-:Y:S01]  /*5e60*/  @!P5 STG.E.U8 desc[UR14][R24.64+0x8], R45 ;  /* 0x0000082d1800d986 */ /* 0x0001e2000c10110e */
[----:B------:R-:W-:Y:S05]  /*5e70*/  @P3 BRA `(.L_x_48) ;  /* 0x0000000000043947 */ /* 0x000fea0003800000 */
[----:B------:R0:W5:Y:S02]  /*5e80*/  LDG.E.U8 R44, desc[UR14][R32.64+0x9] ;  /* 0x0000090e202c7981 */ /* 0x000164000c1e1100 */
.L_x_48:
[----:B------:R-:W-:Y:S05]  /*5e90*/  BSYNC B1 ;  /* 0x0000000000017941 */ /* 0x000fea0003800000 */
.L_x_47:
        /* <DEDUP_REMOVED lines=12> */
.L_x_50:
[----:B------:R-:W-:Y:S05]  /*5f60*/  BSYNC B1 ;  /* 0x0000000000017941 */ /* 0x000fea0003800000 */
.L_x_49:
        /* <DEDUP_REMOVED lines=12> */
.L_x_52:
[----:B------:R-:W-:Y:S05]  /*6030*/  BSYNC B1 ;  /* 0x0000000000017941 */ /* 0x000fea0003800000 */
.L_x_51:
        /* <DEDUP_REMOVED lines=12> */
.L_x_54:
[----:B------:R-:W-:Y:S05]  /*6100*/  BSYNC B1 ;  /* 0x0000000000017941 */ /* 0x000fea0003800000 */
.L_x_53:
        /* <DEDUP_REMOVED lines=12> */
.L_x_56:
[----:B------:R-:W-:Y:S05]  /*61d0*/  BSYNC B1 ;  /* 0x0000000000017941 */ /* 0x000fea0003800000 */
.L_x_55:
        /* <DEDUP_REMOVED lines=12> */
.L_x_58:
[----:B------:R-:W-:Y:S05]  /*62a0*/  BSYNC B1 ;  /* 0x0000000000017941 */ /* 0x000fea0003800000 */
.L_x_57:
        /* <DEDUP_REMOVED lines=12> */
.L_x_60:
[----:B------:R-:W-:Y:S05]  /*6370*/  BSYNC B1 ;  /* 0x0000000000017941 */ /* 0x000fea0003800000 */
.L_x_59:
        /* <DEDUP_REMOVED lines=12> */
.L_x_62:
[----:B------:R-:W-:Y:S05]  /*6440*/  BSYNC B1 ;  /* 0x0000000000017941 */ /* 0x000fea0003800000 */
.L_x_61:
        /* <DEDUP_REMOVED lines=12> */
.L_x_64:
[----:B------:R-:W-:Y:S05]  /*6510*/  BSYNC B1 ;  /* 0x0000000000017941 */ /* 0x000fea0003800000 */
.L_x_63:
        /* <DEDUP_REMOVED lines=12> */
.L_x_66:
[----:B------:R-:W-:Y:S05]  /*65e0*/  BSYNC B1 ;  /* 0x0000000000017941 */ /* 0x000fea0003800000 */
.L_x_65:
        /* <DEDUP_REMOVED lines=12> */
.L_x_68:
[----:B------:R-:W-:Y:S05]  /*66b0*/  BSYNC B1 ;  /* 0x0000000000017941 */ /* 0x000fea0003800000 */
.L_x_67:
        /* <DEDUP_REMOVED lines=12> */
.L_x_70:
[----:B------:R-:W-:Y:S05]  /*6780*/  BSYNC B1 ;  /* 0x0000000000017941 */ /* 0x000fea0003800000 */
.L_x_69:
        /* <DEDUP_REMOVED lines=12> */
.L_x_72:
[----:B------:R-:W-:Y:S05]  /*6850*/  BSYNC B1 ;  /* 0x0000000000017941 */ /* 0x000fea0003800000 */
.L_x_71:
        /* <DEDUP_REMOVED lines=12> */
.L_x_74:
[----:B------:R-:W-:Y:S05]  /*6920*/  BSYNC B1 ;  /* 0x0000000000017941 */ /* 0x000fea0003800000 */
.L_x_73:
        /* <DEDUP_REMOVED lines=12> */
.L_x_76:
[----:B------:R-:W-:Y:S05]  /*69f0*/  BSYNC B1 ;  /* 0x0000000000017941 */ /* 0x000fea0003800000 */
.L_x_75:
        /* <DEDUP_REMOVED lines=12> */
.L_x_78:
[----:B------:R-:W-:Y:S05]  /*6ac0*/  BSYNC B1 ;  /* 0x0000000000017941 */ /* 0x000fea0003800000 */
.L_x_77:
        /* <DEDUP_REMOVED lines=12> */
.L_x_80:
[----:B------:R-:W-:Y:S05]  /*6b90*/  BSYNC B1 ;  /* 0x0000000000017941 */ /* 0x000fea0003800000 */
.L_x_79:
        /* <DEDUP_REMOVED lines=12> */
.L_x_82:
[----:B------:R-:W-:Y:S05]  /*6c60*/  BSYNC B1 ;  /* 0x0000000000017941 */ /* 0x000fea0003800000 */
.L_x_81:
        /* <DEDUP_REMOVED lines=12> */
.L_x_84:
[----:B------:R-:W-:Y:S05]  /*6d30*/  BSYNC B1 ;  /* 0x0000000000017941 */ /* 0x000fea0003800000 */
.L_x_83:
        /* <DEDUP_REMOVED lines=12> */
.L_x_86:
[----:B------:R-:W-:Y:S05]  /*6e00*/  BSYNC B1 ;  /* 0x0000000000017941 */ /* 0x000fea0003800000 */
.L_x_85:
        /* <DEDUP_REMOVED lines=12> */
.L_x_88:
[----:B------:R-:W-:Y:S05]  /*6ed0*/  BSYNC B1 ;  /* 0x0000000000017941 */ /* 0x000fea0003800000 */
.L_x_87:
        /* <DEDUP_REMOVED lines=12> */
.L_x_90:
[----:B------:R-:W-:Y:S05]  /*6fa0*/  BSYNC B1 ;  /* 0x0000000000017941 */ /* 0x000fea0003800000 */
.L_x_89:
        /* <DEDUP_REMOVED lines=12> */
.L_x_92:
[----:B------:R-:W-:Y:S05]  /*7070*/  BSYNC B1 ;  /* 0x0000000000017941 */ /* 0x000fea0003800000 */
.L_x_91:
        /* <DEDUP_REMOVED lines=12> */
.L_x_94:
[----:B------:R-:W-:Y:S05]  /*7140*/  BSYNC B1 ;  /* 0x0000000000017941 */ /* 0x000fea0003800000 */
.L_x_93:
        /* <DEDUP_REMOVED lines=12> */
.L_x_96:
[----:B------:R-:W-:Y:S05]  /*7210*/  BSYNC B1 ;  /* 0x0000000000017941 */ /* 0x000fea0003800000 */
.L_x_95:
        /* <DEDUP_REMOVED lines=12> */
.L_x_98:
[----:B------:R-:W-:Y:S05]  /*72e0*/  BSYNC B1 ;  /* 0x0000000000017941 */ /* 0x000fea0003800000 */
.L_x_97:
        /* <DEDUP_REMOVED lines=12> */
.L_x_100:
[----:B------:R-:W-:Y:S05]  /*73b0*/  BSYNC B1 ;  /* 0x0000000000017941 */ /* 0x000fea0003800000 */
.L_x_99:
        /* <DEDUP_REMOVED lines=12> */
.L_x_102:
[----:B------:R-:W-:Y:S05]  /*7480*/  BSYNC B1 ;  /* 0x0000000000017941 */ /* 0x000fea0003800000 */
.L_x_101:
        /* <DEDUP_REMOVED lines=12> */
.L_x_104:
[----:B------:R-:W-:Y:S05]  /*7550*/  BSYNC B1 ;  /* 0x0000000000017941 */ /* 0x000fea0003800000 */
.L_x_103:
        /* <DEDUP_REMOVED lines=12> */
.L_x_106:
[----:B------:R-:W-:Y:S05]  /*7620*/  BSYNC B1 ;  /* 0x0000000000017941 */ /* 0x000fea0003800000 */
.L_x_105:
        /* <DEDUP_REMOVED lines=12> */
.L_x_108:
[----:B------:R-:W-:Y:S05]  /*76f0*/  BSYNC B1 ;  /* 0x0000000000017941 */ /* 0x000fea0003800000 */
.L_x_107:
        /* <DEDUP_REMOVED lines=12> */
.L_x_110:
[----:B------:R-:W-:Y:S05]  /*77c0*/  BSYNC B1 ;  /* 0x0000000000017941 */ /* 0x000fea0003800000 */
.L_x_109:
        /* <DEDUP_REMOVED lines=12> */
.L_x_112:
[----:B------:R-:W-:Y:S05]  /*7890*/  BSYNC B1 ;  /* 0x0000000000017941 */ /* 0x000fea0003800000 */
.L_x_111:
        /* <DEDUP_REMOVED lines=12> */
.L_x_114:
[----:B------:R-:W-:Y:S05]  /*7960*/  BSYNC B1 ;  /* 0x0000000000017941 */ /* 0x000fea0003800000 */
.L_x_113:
        /* <DEDUP_REMOVED lines=12> */
.L_x_116:
[----:B------:R-:W-:Y:S05]  /*7a30*/  BSYNC B1 ;  /* 0x0000000000017941 */ /* 0x000fea0003800000 */
.L_x_115:
        /* <DEDUP_REMOVED lines=12> */
.L_x_118:
[----:B------:R-:W-:Y:S05]  /*7b00*/  BSYNC B1 ;  /* 0x0000000000017941 */ /* 0x000fea0003800000 */
.L_x_117:
        /* <DEDUP_REMOVED lines=12> */
.L_x_120:
[----:B------:R-:W-:Y:S05]  /*7bd0*/  BSYNC B1 ;  /* 0x0000000000017941 */ /* 0x000fea0003800000 */
.L_x_119:
        /* <DEDUP_REMOVED lines=12> */
.L_x_122:
[----:B------:R-:W-:Y:S05]  /*7ca0*/  BSYNC B1 ;  /* 0x0000000000017941 */ /* 0x000fea0003800000 */
.L_x_121:
        /* <DEDUP_REMOVED lines=12> */
.L_x_124:
[----:B------:R-:W-:Y:S05]  /*7d70*/  BSYNC B1 ;  /* 0x0000000000017941 */ /* 0x000fea0003800000 */
.L_x_123:
        /* <DEDUP_REMOVED lines=12> */
.L_x_126:
[----:B------:R-:W-:Y:S05]  /*7e40*/  BSYNC B1 ;  /* 0x0000000000017941 */ /* 0x000fea0003800000 */
.L_x_125:
        /* <DEDUP_REMOVED lines=12> */
.L_x_128:
[----:B------:R-:W-:Y:S05]  /*7f10*/  BSYNC B1 ;  /* 0x0000000000017941 */ /* 0x000fea0003800000 */
.L_x_127:
        /* <DEDUP_REMOVED lines=12> */
.L_x_130:
[----:B------:R-:W-:Y:S05]  /*7fe0*/  BSYNC B1 ;  /* 0x0000000000017941 */ /* 0x000fea0003800000 */
.L_x_129:
        /* <DEDUP_REMOVED lines=12> */
.L_x_132:
[----:B------:R-:W-:Y:S05]  /*80b0*/  BSYNC B1 ;  /* 0x0000000000017941 */ /* 0x000fea0003800000 */
.L_x_131:
        /* <DEDUP_REMOVED lines=12> */
.L_x_134:
[----:B------:R-:W-:Y:S05]  /*8180*/  BSYNC B1 ;  /* 0x0000000000017941 */ /* 0x000fea0003800000 */
.L_x_133:
        /* <DEDUP_REMOVED lines=12> */
.L_x_136:
[----:B------:R-:W-:Y:S05]  /*8250*/  BSYNC B1 ;  /* 0x0000000000017941 */ /* 0x000fea0003800000 */
.L_x_135:
        /* <DEDUP_REMOVED lines=12> */
.L_x_138:
[----:B------:R-:W-:Y:S05]  /*8320*/  BSYNC B1 ;  /* 0x0000000000017941 */ /* 0x000fea0003800000 */
.L_x_137:
        /* <DEDUP_REMOVED lines=12> */
.L_x_140:
[----:B------:R-:W-:Y:S05]  /*83f0*/  BSYNC B1 ;  /* 0x0000000000017941 */ /* 0x000fea0003800000 */
.L_x_139:
        /* <DEDUP_REMOVED lines=12> */
.L_x_142:
[----:B------:R-:W-:Y:S05]  /*84c0*/  BSYNC B1 ;  /* 0x0000000000017941 */ /* 0x000fea0003800000 */
.L_x_141:
        /* <DEDUP_REMOVED lines=12> */
.L_x_144:
[----:B------:R-:W-:Y:S05]  /*8590*/  BSYNC B1 ;  /* 0x0000000000017941 */ /* 0x000fea0003800000 */
.L_x_143:
        /* <DEDUP_REMOVED lines=12> */
.L_x_146:
[----:B------:R-:W-:Y:S05]  /*8660*/  BSYNC B1 ;  /* 0x0000000000017941 */ /* 0x000fea0003800000 */
.L_x_145:
        /* <DEDUP_REMOVED lines=12> */
.L_x_148:
[----:B------:R-:W-:Y:S05]  /*8730*/  BSYNC B1 ;  /* 0x0000000000017941 */ /* 0x000fea0003800000 */
.L_x_147:
        /* <DEDUP_REMOVED lines=12> */
.L_x_150:
[----:B------:R-:W-:Y:S05]  /*8800*/  BSYNC B1 ;  /* 0x0000000000017941 */ /* 0x000fea0003800000 */
.L_x_149:
        /* <DEDUP_REMOVED lines=12> */
.L_x_152:
[----:B------:R-:W-:Y:S05]  /*88d0*/  BSYNC B1 ;  /* 0x0000000000017941 */ /* 0x000fea0003800000 */
.L_x_151:
        /* <DEDUP_REMOVED lines=12> */
.L_x_154:
[----:B------:R-:W-:Y:S05]  /*89a0*/  BSYNC B1 ;  /* 0x0000000000017941 */ /* 0x000fea0003800000 */
.L_x_153:
        /* <DEDUP_REMOVED lines=12> */
.L_x_156:
[----:B------:R-:W-:Y:S05]  /*8a70*/  BSYNC B1 ;  /* 0x0000000000017941 */ /* 0x000fea0003800000 */
.L_x_155:
        /* <DEDUP_REMOVED lines=12> */
.L_x_158:
[----:B------:R-:W-:Y:S05]  /*8b40*/  BSYNC B1 ;  /* 0x0000000000017941 */ /* 0x000fea0003800000 */
.L_x_157:
        /* <DEDUP_REMOVED lines=12> */
.L_x_160:
[----:B------:R-:W-:Y:S05]  /*8c10*/  BSYNC B1 ;  /* 0x0000000000017941 */ /* 0x000fea0003800000 */
.L_x_159:
[----:B-----5:R-:W-:Y:S01]  /*8c20*/  LOP3.LUT R44, R44, 0xff, RZ, 0xc0, !PT ;  /* 0x000000ff2c2c7812 */ /* 0x020fe200078ec0ff */
[----:B------:R-:W-:Y:S01]  /*8c30*/  BSSY B1, `(.L_x_161) ;  /* 0x000000b000017945 */ /* 0x000fe20003800000 */
[----:B------:R-:W-:Y:S02]  /*8c40*/  ISETP.LT.OR P3, PT, R42, 0x79, !P2 ;  /* 0x000000792a00780c */ /* 0x000fe40005761670 */
[----:B------:R-:W-:Y:S02]  /*8c50*/  F2FP.F16.E4M3.UNPACK_B R44, R44 ;  /* 0x0000002cff2c723e */ /* 0x000fe400020006ff */
[----:B0--3--:R-:W-:-:S03]  /*8c60*/  PRMT R32, RZ, 0x7610, R32 ;  /* 0x00007610ff207816 */ /* 0x009fc60000000020 */
[----:B------:R-:W-:-:S05]  /*8c70*/  HADD2.F32 R44, -RZ, R44.H0_H0 ;  /* 0x2000002cff2c7230 */ /* 0x000fca0000004100 */
[----:B------:R-:W-:-:S04]  /*8c80*/  FMUL R44, R44, UR21 ;  /* 0x000000152c2c7c20 */ /* 0x000fc80008400000 */
[----:B------:R-:W-:-:S05]  /*8c90*/  FFMA R44, R167, UR20, R44 ;  /* 0x00000014a72c7c23 */ /* 0x000fca000800002c */
[----:B------:R-:W-:-:S05]  /*8ca0*/  F2FP.SATFINITE.E4M3.F32.PACK_AB_MERGE_C R33, RZ, R44, RZ ;  /* 0x0000002cff21723e */ /* 0x000fca00048070ff */
[----:B------:R0:W-:Y:S01]  /*8cb0*/  @!P1 STG.E.U8 desc[UR14][R24.64+0x79], R33 ;  /* 0x0000792118009986 */ /* 0x0001e2000c10110e */
[----:B------:R-:W-:Y:S05]  /*8cc0*/  @P3 BRA `(.L_x_162) ;  /* 0x0000000000043947 */ /* 0x000fea0003800000 */
[----:B------:R3:W5:Y:S02]  /*8cd0*/  LDG.E.U8 R32, desc[UR14][R34.64+0x78] ;  /* 0x0000780e22207981 */ /* 0x000764000c1e1100 */
.L_x_162:
[----:B------:R-:W-:Y:S05]  /*8ce0*/  BSYNC B1 ;  /* 0x0000000000017941 */ /* 0x000fea0003800000 */
.L_x_161:
[----:B-----5:R-:W-:Y:S01]  /*8cf0*/  LOP3.LUT R32, R32, 0xff, RZ, 0xc0, !PT ;  /* 0x000000ff20207812 */ /* 0x020fe200078ec0ff */
[----:B------:R-:W-:Y:S01]  /*8d00*/  BSSY B1, `(.L_x_163) ;  /* 0x000000b000017945 */ /* 0x000fe20003800000 */
[----:B------:R-:W-:Y:S02]  /*8d10*/  ISETP.LT.OR P2, PT, R42, 0x7a, !P2 ;  /* 0x0000007a2a00780c */ /* 0x000fe40005741670 */
[----:B------:R-:W-:Y:S02]  /*8d20*/  F2FP.F16.E4M3.UNPACK_B R32, R32 ;  /* 0x00000020ff20723e */ /* 0x000fe400020006ff */
[----:B0-2---:R-:W-:-:S03]  /*8d30*/  PRMT R24, RZ, 0x7610, R24 ;  /* 0x00007610ff187816 */ /* 0x005fc60000000018 */
[----:B------:R-:W-:-:S05]  /*8d40*/  HADD2.F32 R32, -RZ, R32.H0_H0 ;  /* 0x20000020ff207230 */ /* 0x000fca0000004100 */
[----:B------:R-:W-:-:S04]  /*8d50*/  FMUL R25, R32, UR21 ;  /* 0x0000001520197c20 */ /* 0x000fc80008400000 */
[----:B------:R-:W-:-:S05]  /*8d60*/  FFMA R25, R166, UR20, R25 ;  /* 0x00000014a6197c23 */ /* 0x000fca0008000019 */
[----:B------:R-:W-:-:S05]  /*8d70*/  F2FP.SATFINITE.E4M3.F32.PACK_AB_MERGE_C R25, RZ, R25, RZ ;  /* 0x00000019ff19723e */ /* 0x000fca00048070ff */
[----:B------:R0:W-:Y:S01]  /*8d80*/  @!P3 STG.E.U8 desc[UR14][R26.64+0x78], R25 ;  /* 0x000078191a00b986 */ /* 0x0001e2000c10110e */
[----:B------:R-:W-:Y:S05]  /*8d90*/  @P2 BRA `(.L_x_164) ;  /* 0x0000000000042947 */ /* 0x000fea0003800000 */
[----:B------:R2:W5:Y:S02]  /*8da0*/  LDG.E.U8 R24, desc[UR14][R34.64+0x79] ;  /* 0x0000790e22187981 */ /* 0x000564000c1e1100 */
.L_x_164:
[----:B------:R-:W-:Y:S05]  /*8db0*/  BSYNC B1 ;  /* 0x0000000000017941 */ /* 0x000fea0003800000 */
.L_x_163:
[----:B-----5:R-:W-:Y:S01]  /*8dc0*/  LOP3.LUT R24, R24, 0xff, RZ, 0xc0, !PT ;  /* 0x000000ff18187812 */ /* 0x020fe200078ec0ff */
[----:B------:R-:W-:Y:S01]  /*8dd0*/  BSSY B1, `(.L_x_165) ;  /* 0x0000013000017945 */ /* 0x000fe20003800000 */
[----:B------:R-:W-:Y:S02]  /*8de0*/  IADD3 R33, P1, R43, 0x80, RZ ;  /* 0x000000802b217810 */ /* 0x000fe40007f3e0ff */
[----:B------:R-:W-:-:S03]  /*8df0*/  F2FP.F16.E4M3.UNPACK_B R24, R24 ;  /* 0x00000018ff18723e */ /* 0x000fc600020006ff */
[----:B0-----:R-:W-:Y:S01]  /*8e00*/  IMAD.X R25, RZ, RZ, R39, P1 ;  /* 0x000000ffff197224 */ /* 0x001fe200008e0627 */
[----:B------:R-:W-:Y:S01]  /*8e10*/  ISETP.GE.AND P1, PT, R41, 0x81, PT ;  /* 0x000000812900780c */ /* 0x000fe20003f26270 */
[----:B------:R-:W-:Y:S02]  /*8e20*/  HADD2.F32 R24, -RZ, R24.H0_H0 ;  /* 0x20000018ff187230 */ /* 0x000fe40000004100 */
[----:B--234-:R-:W-:Y:S01]  /*8e30*/  IMAD R34, R25, UR6, RZ ;  /* 0x0000000619227c24 */ /* 0x01cfe2000f8e02ff */
        /* <DEDUP_REMOVED lines=12> */
.L_x_166:
[----:B------:R-:W-:Y:S05]  /*8f00*/  BSYNC B1 ;  /* 0x0000000000017941 */ /* 0x000fea0003800000 */
.L_x_165:
[----:B-----5:R-:W-:Y:S01]  /*8f10*/  LOP3.LUT R32, R32, 0xff, RZ, 0xc0, !PT ;  /* 0x000000ff20207812 */ /* 0x020fe200078ec0ff */
[----:B------:R-:W-:Y:S01]  /*8f20*/  BSSY B1, `(.L_x_167) ;  /* 0x000000b000017945 */ /* 0x000fe20003800000 */
[----:B------:R-:W-:Y:S02]  /*8f30*/  ISETP.LT.OR P3, PT, R42, 0x2, !P1 ;  /* 0x000000022a00780c */ /* 0x000fe40004f61670 */
[----:B------:R-:W-:Y:S02]  /*8f40*/  F2FP.F16.E4M3.UNPACK_B R32, R32 ;  /* 0x00000020ff20723e */ /* 0x000fe400020006ff */
[----:B0-----:R-:W-:-:S03]  /*8f50*/  PRMT R26, RZ, 0x7610, R26 ;  /* 0x00007610ff1a7816 */ /* 0x001fc6000000001a */
[----:B------:R-:W-:-:S05]  /*8f60*/  HADD2.F32 R32, -RZ, R32.H0_H0 ;  /* 0x20000020ff207230 */ /* 0x000fca0000004100 */
[----:B------:R-:W-:-:S04]  /*8f70*/  FMUL R27, R32, UR21 ;  /* 0x00000015201b7c20 */ /* 0x000fc80008400000 */
[----:B------:R-:W-:-:S05]  /*8f80*/  FFMA R27, R164, UR20, R27 ;  /* 0x00000014a41b7c23 */ /* 0x000fca000800001b */
[----:B------:R-:W-:-:S05]  /*8f90*/  F2FP.SATFINITE.E4M3.F32.PACK_AB_MERGE_C R27, RZ, R27, RZ ;  /* 0x0000001bff1b723e */ /* 0x000fca00048070ff */
[----:B------:R0:W-:Y:S01]  /*8fa0*/  @!P5 STG.E.U8 desc[UR14][R30.64], R27 ;  /* 0x0000001b1e00d986 */ /* 0x0001e2000c10110e */
[----:B------:R-:W-:Y:S05]  /*8fb0*/  @P3 BRA `(.L_x_168) ;  /* 0x0000000000043947 */ /* 0x000fea0003800000 */
[----:B------:R3:W5:Y:S02]  /*8fc0*/  LDG.E.U8 R26, desc[UR14][R24.64+0x1] ;  /* 0x0000010e181a7981 */ /* 0x000764000c1e1100 */
.L_x_168:
[----:B------:R-:W-:Y:S05]  /*8fd0*/  BSYNC B1 ;  /* 0x0000000000017941 */ /* 0x000fea0003800000 */
.L_x_167:
[----:B-----5:R-:W-:Y:S01]  /*8fe0*/  LOP3.LUT R26, R26, 0xff, RZ, 0xc0, !PT ;  /* 0x000000ff1a1a7812 */ /* 0x020fe200078ec0ff */
[----:B------:R-:W-:Y:S01]  /*8ff0*/  BSSY B1, `(.L_x_169) ;  /* 0x0000013000017945 */ /* 0x000fe20003800000 */
[----:B------:R-:W-:Y:S02]  /*9000*/  IADD3 R43, P2, R43, 0x88, RZ ;  /* 0x000000882b2b7810 */ /* 0x000fe40007f5e0ff */
[----:B------:R-:W-:Y:S02]  /*9010*/  F2FP.F16.E4M3.UNPACK_B R26, R26 ;  /* 0x0000001aff1a723e */ /* 0x000fe400020006ff */
[----:B------:R-:W-:Y:S01]  /*9020*/  PRMT R32, RZ, 0x7610, R32 ;  /* 0x00007610ff207816 */ /* 0x000fe20000000020 */
[----:B------:R-:W-:Y:S01]  /*9030*/  IMAD.X R38, RZ, RZ, R39, P2 ;  /* 0x000000ffff267224 */ /* 0x000fe200010e0627 */
[----:B------:R-:W-:Y:S01]  /*9040*/  ISETP.GE.AND P2, PT, R41, 0x89, PT ;  /* 0x000000892900780c */ /* 0x000fe20003f46270 */
[----:B------:R-:W-:Y:S02]  /*9050*/  HADD2.F32 R26, -RZ, R26.H0_H0 ;  /* 0x2000001aff1a7230 */ /* 0x000fe40000004100 */
[----:B------:R-:W-:Y:S01]  /*9060*/  IMAD R38, R38, UR6, RZ ;  /* 0x0000000626267c24 */ /* 0x000fe2000f8e02ff */
[----:B------:R-:W-:Y:S01]  /*9070*/  ISETP.LT.OR P5, PT, R42, 0x1, !P2 ;  /* 0x000000012a00780c */ /* 0x000fe200057a1670 */
[----:B------:R-:W-:-:S04]  /*9080*/  IMAD.WIDE.U32 R36, R43, UR6, R36 ;  /* 0x000000062b247c25 */ /* 0x000fc8000f8e0024 */
[----:B------:R-:W-:Y:S01]  /*9090*/  FMUL R26, R26, UR21 ;  /* 0x000000151a1a7c20 */ /* 0x000fe20008400000 */
[----:B------:R-:W-:-:S03]  /*90a0*/  IMAD R43, R43, UR7, R38 ;  /* 0x000000072b2b7c24 */ /* 0x000fc6000f8e0226 */
[----:B------:R-:W-:Y:S01]  /*90b0*/  FFMA R163, R163, UR20, R26 ;  /* 0x00000014a3a37c23 */ /* 0x000fe2000800001a */
[----:B------:R-:W-:-:S04]  /*90c0*/  IADD3 R26, P6, R36, UR10, RZ ;  /* 0x0000000a241a7c10 */ /* 0x000fc8000ffde0ff */
[----:B------:R-:W-:Y:S02]  /*90d0*/  F2FP.SATFINITE.E4M3.F32.PACK_AB_MERGE_C R163, RZ, R163, RZ ;  /* 0x000000a3ffa3723e */ /* 0x000fe400048070ff */
[----:B0-----:R-:W-:-:S03]  /*90e0*/  IADD3.X R27, R37, UR11, R43, P6, !PT ;  /* 0x0000000b251b7c10 */ /* 0x001fc6000b7fe42b */
[----:B------:R0:W-:Y:S01]  /*90f0*/  @!P3 STG.E.U8 desc[UR14][R30.64+0x1], R163 ;  /* 0x000001a31e00b986 */ /* 0x0001e2000c10110e */
[----:B------:R-:W-:Y:S05]  /*9100*/  @P5 BRA `(.L_x_170) ;  /* 0x0000000000045947 */ /* 0x000fea0003800000 */
[----:B------:R4:W5:Y:S02]  /*9110*/  LDG.E.U8 R32, desc[UR14][R26.64] ;  /* 0x0000000e1a207981 */ /* 0x000964000c1e1100 */
.L_x_170:
[----:B------:R-:W-:Y:S05]  /*9120*/  BSYNC B1 ;  /* 0x0000000000017941 */ /* 0x000fea0003800000 */
.L_x_169:
        /* <DEDUP_REMOVED lines=12> */
.L_x_172:
[----:B------:R-:W-:Y:S05]  /*91f0*/  BSYNC B1 ;  /* 0x0000000000017941 */ /* 0x000fea0003800000 */
.L_x_171:
        /* <DEDUP_REMOVED lines=12> */
.L_x_174:
[----:B------:R-:W-:Y:S05]  /*92c0*/  BSYNC B1 ;  /* 0x0000000000017941 */ /* 0x000fea0003800000 */
.L_x_173:
        /* <DEDUP_REMOVED lines=12> */
.L_x_176:
[----:B------:R-:W-:Y:S05]  /*9390*/  BSYNC B1 ;  /* 0x0000000000017941 */ /* 0x000fea0003800000 */
.L_x_175:
        /* <DEDUP_REMOVED lines=12> */
.L_x_178:
[----:B------:R-:W-:Y:S05]  /*9460*/  BSYNC B1 ;  /* 0x0000000000017941 */ /* 0x000fea0003800000 */
.L_x_177:
        /* <DEDUP_REMOVED lines=12> */
.L_x_180:
[----:B------:R-:W-:Y:S05]  /*9530*/  BSYNC B1 ;  /* 0x0000000000017941 */ /* 0x000fea0003800000 */
.L_x_179:
        /* <DEDUP_REMOVED lines=12> */
.L_x_182:
[----:B------:R-:W-:Y:S05]  /*9600*/  BSYNC B1 ;  /* 0x0000000000017941 */ /* 0x000fea0003800000 */
.L_x_181:
        /* <DEDUP_REMOVED lines=12> */
.L_x_184:
[----:B------:R-:W-:Y:S05]  /*96d0*/  BSYNC B1 ;  /* 0x0000000000017941 */ /* 0x000fea0003800000 */
.L_x_183:
        /* <DEDUP_REMOVED lines=12> */
.L_x_186:
[----:B------:R-:W-:Y:S05]  /*97a0*/  BSYNC B1 ;  /* 0x0000000000017941 */ /* 0x000fea0003800000 */
.L_x_185:
        /* <DEDUP_REMOVED lines=12> */
.L_x_188:
[----:B------:R-:W-:Y:S05]  /*9870*/  BSYNC B1 ;  /* 0x0000000000017941 */ /* 0x000fea0003800000 */
.L_x_187:
        /* <DEDUP_REMOVED lines=12> */
.L_x_190:
[----:B------:R-:W-:Y:S05]  /*9940*/  BSYNC B1 ;  /* 0x0000000000017941 */ /* 0x000fea0003800000 */
.L_x_189:
        /* <DEDUP_REMOVED lines=12> */
.L_x_192:
[----:B------:R-:W-:Y:S05]  /*9a10*/  BSYNC B1 ;  /* 0x0000000000017941 */ /* 0x000fea0003800000 */
.L_x_191:
[----:B-----5:R-:W-:Y:S01]  /*9a20*/  LOP3.LUT R32, R32, 0xff, RZ, 0xc0, !PT ;  /* 0x000000ff20207812 */ /* 0x020fe200078ec0ff */
[----:B------:R-:W-:Y:S01]  /*9a30*/  BSSY B1, `(.L_x_193) ;  /* 0x000000b000017945 */ /* 0x000fe20003800000 */
[----:B------:R-:W-:Y:S02]  /*9a40*/  ISETP.LT.OR P5, PT, R42, 0x19, !P2 ;  /* 0x000000192a00780c */ /* 0x000fe400057a1670 */
[----:B------:R-:W-:-:S05]  /*9a50*/  F2FP.F16.E4M3.UNPACK_B R32, R32 ;  /* 0x00000020ff20723e */ /* 0x000fca00020006ff */
[----:B------:R-:W-:-:S05]  /*9a60*/  HADD2.F32 R32, -RZ, R32.H0_H0 ;  /* 0x20000020ff207230 */ /* 0x000fca0000004100 */
[----:B------:R-:W-:-:S04]  /*9a70*/  FMUL R32, R32, UR21 ;  /* 0x0000001520207c20 */ /* 0x000fc80008400000 */
[----:B------:R-:W-:Y:S01]  /*9a80*/  FFMA R32, R23, UR20, R32 ;  /* 0x0000001417207c23 */ /* 0x000fe20008000020 */
[----:B------:R-:W-:-:S04]  /*9a90*/  PRMT R23, RZ, 0x7610, R23 ;  /* 0x00007610ff177816 */ /* 0x000fc80000000017 */
[----:B0-----:R-:W-:-:S05]  /*9aa0*/  F2FP.SATFINITE.E4M3.F32.PACK_AB_MERGE_C R33, RZ, R32, RZ ;  /* 0x00000020ff21723e */ /* 0x001fca00048070ff */
[----:B------:R0:W-:Y:S01]  /*9ab0*/  @!P3 STG.E.U8 desc[UR14][R30.64+0x19], R33 ;  /* 0x000019211e00b986 */ /* 0x0001e2000c10110e */
[----:B------:R-:W-:Y:S05]  /*9ac0*/  @P5 BRA `(.L_x_194) ;  /* 0x0000000000045947 */ /* 0x000fea0003800000 */
[----:B------:R0:W5:Y:S02]  /*9ad0*/  LDG.E.U8 R23, desc[UR14][R26.64+0x18] ;  /* 0x0000180e1a177981 */ /* 0x000164000c1e1100 */
.L_x_194:
[----:B------:R-:W-:Y:S05]  /*9ae0*/  BSYNC B1 ;  /* 0x0000000000017941 */ /* 0x000fea0003800000 */
.L_x_193:
        /* <DEDUP_REMOVED lines=8> */
[----:B------:R-:W-:-:S05]  /*9b70*/  F2FP.SATFINITE.E4M3.F32.PACK_AB_MERGE_C R23, RZ, R23, RZ ;  /* 0x00000017ff17723e */ /* 0x000fca00048070ff */
[----:B------:R0:W-:Y:S01]  /*9b80*/  @!P5 STG.E.U8 desc[UR14][R28.64+0x18], R23 ;  /* 0x000018171c00d986 */ /* 0x0001e2000c10110e */
[----:B------:R-:W-:Y:S05]  /*9b90*/  @P3 BRA `(.L_x_196) ;  /* 0x0000000000043947 */ /* 0x000fea0003800000 */
[----:B------:R0:W5:Y:S02]  /*9ba0*/  LDG.E.U8 R22, desc[UR14][R26.64+0x19] ;  /* 0x0000190e1a167981 */ /* 0x000164000c1e1100 */
.L_x_196:
[----:B------:R-:W-:Y:S05]  /*9bb0*/  BSYNC B1 ;  /* 0x0000000000017941 */ /* 0x000fea0003800000 */
.L_x_195:
        /* <DEDUP_REMOVED lines=12> */
.L_x_198:
[----:B------:R-:W-:Y:S05]  /*9c80*/  BSYNC B1 ;  /* 0x0000000000017941 */ /* 0x000fea0003800000 */
.L_x_197:
        /* <DEDUP_REMOVED lines=12> */
.L_x_200:
[----:B------:R-:W-:Y:S05]  /*9d50*/  BSYNC B1 ;  /* 0x0000000000017941 */ /* 0x000fea0003800000 */
.L_x_199:
        /* <DEDUP_REMOVED lines=12> */
.L_x_202:
[----:B------:R-:W-:Y:S05]  /*9e20*/  BSYNC B1 ;  /* 0x0000000000017941 */ /* 0x000fea0003800000 */
.L_x_201:
        /* <DEDUP_REMOVED lines=12> */
.L_x_204:
[----:B------:R-:W-:Y:S05]  /*9ef0*/  BSYNC B1 ;  /* 0x0000000000017941 */ /* 0x000fea0003800000 */
.L_x_203:
        /* <DEDUP_REMOVED lines=12> */
.L_x_206:
[----:B------:R-:W-:Y:S05]  /*9fc0*/  BSYNC B1 ;  /* 0x0000000000017941 */ /* 0x000fea0003800000 */
.L_x_205:
        /* <DEDUP_REMOVED lines=12> */
.L_x_208:
[----:B------:R-:W-:Y:S05]  /*a090*/  BSYNC B1 ;  /* 0x0000000000017941 */ /* 0x000fea0003800000 */
.L_x_207:
        /* <DEDUP_REMOVED lines=12> */
.L_x_210:
[----:B------:R-:W-:Y:S05]  /*a160*/  BSYNC B1 ;  /* 0x0000000000017941 */ /* 0x000fea0003800000 */
.L_x_209:
        /* <DEDUP_REMOVED lines=12> */
.L_x_212:
[----:B------:R-:W-:Y:S05]  /*a230*/  BSYNC B1 ;  /* 0x0000000000017941 */ /* 0x000fea0003800000 */
.L_x_211:
        /* <DEDUP_REMOVED lines=12> */
.L_x_214:
[----:B------:R-:W-:Y:S05]  /*a300*/  BSYNC B1 ;  /* 0x0000000000017941 */ /* 0x000fea0003800000 */
.L_x_213:
        /* <DEDUP_REMOVED lines=12> */
.L_x_216:
[----:B------:R-:W-:Y:S05]  /*a3d0*/  BSYNC B1 ;  /* 0x0000000000017941 */ /* 0x000fea0003800000 */
.L_x_215:
        /* <DEDUP_REMOVED lines=12> */
.L_x_218:
[----:B------:R-:W-:Y:S05]  /*a4a0*/  BSYNC B1 ;  /* 0x0000000000017941 */ /* 0x000fea0003800000 */
.L_x_217:
        /* <DEDUP_REMOVED lines=12> */
.L_x_220:
[----:B------:R-:W-:Y:S05]  /*a570*/  BSYNC B1 ;  /* 0x0000000000017941 */ /* 0x000fea0003800000 */
.L_x_219:
        /* <DEDUP_REMOVED lines=12> */
.L_x_222:
[----:B------:R-:W-:Y:S05]  /*a640*/  BSYNC B1 ;  /* 0x0000000000017941 */ /* 0x000fea0003800000 */
.L_x_221:
        /* <DEDUP_REMOVED lines=12> */
.L_x_224:
[----:B------:R-:W-:Y:S05]  /*a710*/  BSYNC B1 ;  /* 0x0000000000017941 */ /* 0x000fea0003800000 */
.L_x_223:
        /* <DEDUP_REMOVED lines=12> */
.L_x_226:
[----:B------:R-:W-:Y:S05]  /*a7e0*/  BSYNC B1 ;  /* 0x0000000000017941 */ /* 0x000fea0003800000 */
.L_x_225:
        /* <DEDUP_REMOVED lines=12> */
.L_x_228:
[----:B------:R-:W-:Y:S05]  /*a8b0*/  BSYNC B1 ;  /* 0x0000000000017941 */ /* 0x000fea0003800000 */
.L_x_227:
        /* <DEDUP_REMOVED lines=12> */
.L_x_230:
[----:B------:R-:W-:Y:S05]  /*a980*/  BSYNC B1 ;  /* 0x0000000000017941 */ /* 0x000fea0003800000 */
.L_x_229:
        /* <DEDUP_REMOVED lines=12> */
.L_x_232:
[----:B------:R-:W-:Y:S05]  /*aa50*/  BSYNC B1 ;  /* 0x0000000000017941 */ /* 0x000fea0003800000 */
.L_x_231:
        /* <DEDUP_REMOVED lines=12> */
.L_x_234:
[----:B------:R-:W-:Y:S05]  /*ab20*/  BSYNC B1 ;  /* 0x0000000000017941 */ /* 0x000fea0003800000 */
.L_x_233:
        /* <DEDUP_REMOVED lines=12> */
.L_x_236:
[----:B------:R-:W-:Y:S05]  /*abf0*/  BSYNC B1 ;  /* 0x0000000000017941 */ /* 0x000fea0003800000 */
.L_x_235:
[----:B-----5:R-:W-:Y:S01]  /*ac00*/  LOP3.LUT R2, R2, 0xff, RZ, 0xc0, !PT ;  /* 0x000000ff02027812 */ /* 0x020fe200078ec0ff */
[----:B------:R-:W-:Y:S01]  /*ac10*/  BSSY B1, `(.L_x_237) ;  /* 0x000000b000017945 */ /* 0x000fe20003800000 */
[----:B------:R-:W-:Y:S02]  /*ac20*/  ISETP.LT.OR P5, PT, R42, 0x49, !P1 ;  /* 0x000000492a00780c */ /* 0x000fe40004fa1670 */
[----:B------:R-:W-:-:S05]  /*ac30*/  F2FP.F16.E4M3.UNPACK_B R2, R2 ;  /* 0x00000002ff02723e */ /* 0x000fca00020006ff */
[----:B------:R-:W-:-:S05]  /*ac40*/  HADD2.F32 R2, -RZ, R2.H0_H0 ;  /* 0x20000002ff027230 */ /* 0x000fca0000004100 */
[----:B0-----:R-:W-:-:S04]  /*ac50*/  FMUL R3, R2, UR21 ;  /* 0x0000001502037c20 */ /* 0x001fc80008400000 */
[----:B------:R-:W-:Y:S01]  /*ac60*/  FFMA R3, R0, UR20, R3 ;  /* 0x0000001400037c23 */ /* 0x000fe20008000003 */
[----:B------:R-:W-:-:S04]  /*ac70*/  PRMT R0, RZ, 0x7610, R0 ;  /* 0x00007610ff007816 */ /* 0x000fc80000000000 */
[----:B------:R-:W-:-:S05]  /*ac80*/  F2FP.SATFINITE.E4M3.F32.PACK_AB_MERGE_C R3, RZ, R3, RZ ;  /* 0x00000003ff03723e */ /* 0x000fca00048070ff */
[----:B------:R0:W-:Y:S01]  /*ac90*/  @!P3 STG.E.U8 desc[UR14][R28.64+0x41], R3 ;  /* 0x000041031c00b986 */ /* 0x0001e2000c10110e */
[----:B------:R-:W-:Y:S05]  /*aca0*/  @P5 BRA `(.L_x_238) ;  /* 0x0000000000045947 */ /* 0x000fea0003800000 */
[----:B------:R0:W5:Y:S02]  /*acb0*/  LDG.E.U8 R0, desc[UR14][R24.64+0x48] ;  /* 0x0000480e18007981 */ /* 0x000164000c1e1100 */
.L_x_238:
[----:B------:R-:W-:Y:S05]  /*acc0*/  BSYNC B1 ;  /* 0x0000000000017941 */ /* 0x000fea0003800000 */
.L_x_237:
[----:B------:R-:W2:Y:S01]  /*acd0*/  LDL.LU R2, [R1] ;  /* 0x0000000001027983 */ /* 0x000ea20000300800 */
[----:B-----5:R-:W-:Y:S01]  /*ace0*/  LOP3.LUT R0, R0, 0xff, RZ, 0xc0, !PT ;  /* 0x000000ff00007812 */ /* 0x020fe200078ec0ff */
[----:B------:R-:W-:Y:S01]  /*acf0*/  BSSY B1, `(.L_x_239) ;  /* 0x000000b000017945 */ /* 0x000fe20003800000 */
[----:B------:R-:W-:Y:S02]  /*ad00*/  ISETP.LT.OR P3, PT, R42, 0x4a, !P1 ;  /* 0x0000004a2a00780c */ /* 0x000fe40004f61670 */
[----:B------:R-:W-:-:S05]  /*ad10*/  F2FP.F16.E4M3.UNPACK_B R0, R0 ;  /* 0x00000000ff00723e */ /* 0x000fca00020006ff */
[----:B------:R-:W-:-:S05]  /*ad20*/  HADD2.F32 R0, -RZ, R0.H0_H0 ;  /* 0x20000000ff007230 */ /* 0x000fca0000004100 */
[----:B------:R-:W-:-:S04]  /*ad30*/  FMUL R0, R0, UR21 ;  /* 0x0000001500007c20 */ /* 0x000fc80008400000 */
[----:B--2---:R-:W-:-:S05]  /*ad40*/  FFMA R0, R2, UR20, R0 ;  /* 0x0000001402007c23 */ /* 0x004fca0008000000 */
[----:B0-----:R-:W-:Y:S02]  /*ad50*/  F2FP.SATFINITE.E4M3.F32.PACK_AB_MERGE_C R3, RZ, R0, RZ ;  /* 0x00000000ff03723e */ /* 0x001fe400048070ff */
[----:B------:R-:W-:-:S03]  /*ad60*/  PRMT R0, RZ, 0x7610, R0 ;  /* 0x00007610ff007816 */ /* 0x000fc60000000000 */
[----:B------:R0:W-:Y:S01]  /*ad70*/  @!P5 STG.E.U8 desc[UR14][R30.64+0x48], R3 ;  /* 0x000048031e00d986 */ /* 0x0001e2000c10110e */
[----:B------:R-:W-:Y:S05]  /*ad80*/  @P3 BRA `(.L_x_240) ;  /* 0x0000000000043947 */ /* 0x000fea0003800000 */
[----:B------:R2:W5:Y:S02]  /*ad90*/  LDG.E.U8 R0, desc[UR14][R24.64+0x49] ;  /* 0x0000490e18007981 */ /* 0x000564000c1e1100 */
.L_x_240:
[----:B------:R-:W-:Y:S05]  /*ada0*/  BSYNC B1 ;  /* 0x0000000000017941 */ /* 0x000fea0003800000 */
.L_x_239:
[----:B------:R-:W3:Y:S01]  /*adb0*/  LDL.LU R2, [R1+0x4] ;  /* 0x0000040001027983 */ /* 0x000ee20000300800 */
[----:B-----5:R-:W-:Y:S01]  /*adc0*/  LOP3.LUT R0, R0, 0xff, RZ, 0xc0, !PT ;  /* 0x000000ff00007812 */ /* 0x020fe200078ec0ff */
[----:B------:R-:W-:Y:S01]  /*add0*/  BSSY B1, `(.L_x_241) ;  /* 0x000000b000017945 */ /* 0x000fe20003800000 */
[----:B------:R-:W-:Y:S02]  /*ade0*/  ISETP.LT.OR P5, PT, R42, 0x49, !P2 ;  /* 0x000000492a00780c */ /* 0x000fe400057a1670 */
[----:B------:R-:W-:-:S05]  /*adf0*/  F2FP.F16.E4M3.UNPACK_B R0, R0 ;  /* 0x00000000ff00723e */ /* 0x000fca00020006ff */
[----:B------:R-:W-:-:S05]  /*ae00*/  HADD2.F32 R0, -RZ, R0.H0_H0 ;  /* 0x20000000ff007230 */ /* 0x000fca0000004100 */
[----:B------:R-:W-:-:S04]  /*ae10*/  FMUL R0, R0, UR21 ;  /* 0x0000001500007c20 */ /* 0x000fc80008400000 */
[----:B---3--:R-:W-:-:S05]  /*ae20*/  FFMA R0, R2, UR20, R0 ;  /* 0x0000001402007c23 */ /* 0x008fca0008000000 */
[----:B0-----:R-:W-:Y:S02]  /*ae30*/  F2FP.SATFINITE.E4M3.F32.PACK_AB_MERGE_C R3, RZ, R0, RZ ;  /* 0x00000000ff03723e */ /* 0x001fe400048070ff */
[----:B------:R-:W-:-:S03]  /*ae40*/  PRMT R0, RZ, 0x7610, R0 ;  /* 0x00007610ff007816 */ /* 0x000fc60000000000 */
[----:B------:R0:W-:Y:S01]  /*ae50*/  @!P3 STG.E.U8 desc[UR14][R30.64+0x49], R3 ;  /* 0x000049031e00b986 */ /* 0x0001e2000c10110e */
[----:B------:R-:W-:Y:S05]  /*ae60*/  @P5 BRA `(.L_x_242) ;  /* 0x0000000000045947 */ /* 0x000fea0003800000 */
[----:B------:R3:W5:Y:S02]  /*ae70*/  LDG.E.U8 R0, desc[UR14][R26.64+0x48] ;  /* 0x0000480e1a007981 */ /* 0x000764000c1e1100 */
.L_x_242:
[----:B------:R-:W-:Y:S05]  /*ae80*/  BSYNC B1 ;  /* 0x0000000000017941 */ /* 0x000fea0003800000 */
.L_x_241:
[----:B------:R-:W2:Y:S01]  /*ae90*/  LDL.LU R2, [R1+0x8] ;  /* 0x0000080001027983 */ /* 0x000ea20000300800 */
        /* <DEDUP_REMOVED lines=12> */
.L_x_244:
[----:B------:R-:W-:Y:S05]  /*af60*/  BSYNC B1 ;  /* 0x0000000000017941 */ /* 0x000fea0003800000 */
.L_x_243:
        /* <DEDUP_REMOVED lines=13> */
.L_x_246:
[----:B------:R-:W-:Y:S05]  /*b040*/  BSYNC B1 ;  /* 0x0000000000017941 */ /* 0x000fea0003800000 */
.L_x_245:
        /* <DEDUP_REMOVED lines=13> */
.L_x_248:
[----:B------:R-:W-:Y:S05]  /*b120*/  BSYNC B1 ;  /* 0x0000000000017941 */ /* 0x000fea0003800000 */
.L_x_247:
        /* <DEDUP_REMOVED lines=13> */
.L_x_250:
[----:B------:R-:W-:Y:S05]  /*b200*/  BSYNC B1 ;  /* 0x0000000000017941 */ /* 0x000fea0003800000 */
.L_x_249:
        /* <DEDUP_REMOVED lines=13> */
.L_x_252:
[----:B------:R-:W-:Y:S05]  /*b2e0*/  BSYNC B1 ;  /* 0x0000000000017941 */ /* 0x000fea0003800000 */
.L_x_251:
        /* <DEDUP_REMOVED lines=13> */
.L_x_254:
[----:B------:R-:W-:Y:S05]  /*b3c0*/  BSYNC B1 ;  /* 0x0000000000017941 */ /* 0x000fea0003800000 */
.L_x_253:
        /* <DEDUP_REMOVED lines=13> */
.L_x_256:
[----:B------:R-:W-:Y:S05]  /*b4a0*/  BSYNC B1 ;  /* 0x0000000000017941 */ /* 0x000fea0003800000 */
.L_x_255:
        /* <DEDUP_REMOVED lines=13> */
.L_x_258:
[----:B------:R-:W-:Y:S05]  /*b580*/  BSYNC B1 ;  /* 0x0000000000017941 */ /* 0x000fea0003800000 */
.L_x_257:
        /* <DEDUP_REMOVED lines=13> */
.L_x_260:
[----:B------:R-:W-:Y:S05]  /*b660*/  BSYNC B1 ;  /* 0x0000000000017941 */ /* 0x000fea0003800000 */
.L_x_259:
        /* <DEDUP_REMOVED lines=13> */
.L_x_262:
[----:B------:R-:W-:Y:S05]  /*b740*/  BSYNC B1 ;  /* 0x0000000000017941 */ /* 0x000fea0003800000 */
.L_x_261:
        /* <DEDUP_REMOVED lines=13> */
.L_x_264:
[----:B------:R-:W-:Y:S05]  /*b820*/  BSYNC B1 ;  /* 0x0000000000017941 */ /* 0x000fea0003800000 */
.L_x_263:
        /* <DEDUP_REMOVED lines=13> */
.L_x_266:
[----:B------:R-:W-:Y:S05]  /*b900*/  BSYNC B1 ;  /* 0x0000000000017941 */ /* 0x000fea0003800000 */
.L_x_265:
        /* <DEDUP_REMOVED lines=13> */
.L_x_268:
[----:B------:R-:W-:Y:S05]  /*b9e0*/  BSYNC B1 ;  /* 0x0000000000017941 */ /* 0x000fea0003800000 */
.L_x_267:
        /* <DEDUP_REMOVED lines=13> */
.L_x_270:
[----:B------:R-:W-:Y:S05]  /*bac0*/  BSYNC B1 ;  /* 0x0000000000017941 */ /* 0x000fea0003800000 */
.L_x_269:
        /* <DEDUP_REMOVED lines=13> */
.L_x_272:
[----:B------:R-:W-:Y:S05]  /*bba0*/  BSYNC B1 ;  /* 0x0000000000017941 */ /* 0x000fea0003800000 */
.L_x_271:
        /* <DEDUP_REMOVED lines=13> */
.L_x_274:
[----:B------:R-:W-:Y:S05]  /*bc80*/  BSYNC B1 ;  /* 0x0000000000017941 */ /* 0x000fea0003800000 */
.L_x_273:
        /* <DEDUP_REMOVED lines=13> */
.L_x_276:
[----:B------:R-:W-:Y:S05]  /*bd60*/  BSYNC B1 ;  /* 0x0000000000017941 */ /* 0x000fea0003800000 */
.L_x_275:
        /* <DEDUP_REMOVED lines=13> */
.L_x_278:
[----:B------:R-:W-:Y:S05]  /*be40*/  BSYNC B1 ;  /* 0x0000000000017941 */ /* 0x000fea0003800000 */
.L_x_277:
        /* <DEDUP_REMOVED lines=13> */
.L_x_280:
[----:B------:R-:W-:Y:S05]  /*bf20*/  BSYNC B1 ;  /* 0x0000000000017941 */ /* 0x000fea0003800000 */
.L_x_279:
        /* <DEDUP_REMOVED lines=13> */
.L_x_282:
[----:B------:R-:W-:Y:S05]  /*c000*/  BSYNC B1 ;  /* 0x0000000000017941 */ /* 0x000fea0003800000 */
.L_x_281:
        /* <DEDUP_REMOVED lines=13> */
.L_x_284:
[----:B------:R-:W-:Y:S05]  /*c0e0*/  BSYNC B1 ;  /* 0x0000000000017941 */ /* 0x000fea0003800000 */
.L_x_283:
        /* <DEDUP_REMOVED lines=13> */
.L_x_286:
[----:B------:R-:W-:Y:S05]  /*c1c0*/  BSYNC B1 ;  /* 0x0000000000017941 */ /* 0x000fea0003800000 */
.L_x_285:
        /* <DEDUP_REMOVED lines=13> */
.L_x_288:
[----:B------:R-:W-:Y:S05]  /*c2a0*/  BSYNC B1 ;  /* 0x0000000000017941 */ /* 0x000fea0003800000 */
.L_x_287:
        /* <DEDUP_REMOVED lines=13> */
.L_x_290:
[----:B------:R-:W-:Y:S05]  /*c380*/  BSYNC B1 ;  /* 0x0000000000017941 */ /* 0x000fea0003800000 */
.L_x_289:
        /* <DEDUP_REMOVED lines=13> */
.L_x_292:
[----:B------:R-:W-:Y:S05]  /*c460*/  BSYNC B1 ;  /* 0x0000000000017941 */ /* 0x000fea0003800000 */
.L_x_291:
[----:B------:R-:W-:Y:S05]  /*c470*/  @P2 BRA `(.L_x_293) ;  /* 0x0000002000a42947 */ /* 0x000fea0003800000 */
[----:B------:R-:W2:Y:S01]  /*c480*/  LDL.LU R2, [R1+0x6c] ;  /* 0x00006c0001027983 */ /* 0x000ea20000300800 */
[----:B-----5:R-:W-:-:S04]  /*c490*/  LOP3.LUT R0, R0, 0xff, RZ, 0xc0, !PT ;  /* 0x000000ff00007812 */ /* 0x020fc800078ec0ff */
[----:B------:R-:W-:-:S05]  /*c4a0*/  F2FP.F16.E4M3.UNPACK_B R0, R0 ;  /* 0x00000000ff00723e */ /* 0x000fca00020006ff */
[----:B------:R-:W-:-:S05]  /*c4b0*/  HADD2.F32 R0, -RZ, R0.H0_H0 ;  /* 0x20000000ff007230 */ /* 0x000fca0000004100 */
[----:B------:R-:W-:-:S04]  /*c4c0*/  FMUL R0, R0, UR21 ;  /* 0x0000001500007c20 */ /* 0x000fc80008400000 */
[----:B--2---:R-:W-:-:S05]  /*c4d0*/  FFMA R0, R2, UR20, R0 ;  /* 0x0000001402007c23 */ /* 0x004fca0008000000 */
[----:B0-----:R-:W-:-:S05]  /*c4e0*/  F2FP.SATFINITE.E4M3.F32.PACK_AB_MERGE_C R3, RZ, R0, RZ ;  /* 0x00000000ff03723e */ /* 0x001fca00048070ff */
[----:B------:R0:W-:Y:S01]  /*c4f0*/  STG.E.U8 desc[UR14][R28.64+0x79], R3 ;  /* 0x000079031c007986 */ /* 0x0001e2000c10110e */
[----:B------:R-:W-:Y:S05]  /*c500*/  BRA `(.L_x_293) ;  /* 0x0000002000807947 */ /* 0x000fea0003800000 */
.L_x_36:
[----:B------:R-:W-:Y:S01]  /*c510*/  ISETP.GE.AND P5, PT, R41, 0x1, PT ;  /* 0x000000012900780c */ /* 0x000fe20003fa6270 */
[----:B------:R-:W-:Y:S01]  /*c520*/  FMUL R227, R227, UR20 ;  /* 0x00000014e3e37c20 */ /* 0x000fe20008400000 */
[----:B------:R-:W-:Y:S02]  /*c530*/  ISETP.GE.AND P2, PT, R41, 0x9, PT ;  /* 0x000000092900780c */ /* 0x000fe40003f46270 */
[C---:B------:R-:W-:Y:S02]  /*c540*/  ISETP.LT.OR P1, PT, R42.reuse, 0x2, !P5 ;  /* 0x000000022a00780c */ /* 0x040fe40006f21670 */
[----:B------:R-:W-:Y:S02]  /*c550*/  F2FP.SATFINITE.E4M3.F32.PACK_AB_MERGE_C R227, RZ, R227, RZ ;  /* 0x000000e3ffe3723e */ /* 0x000fe400048070ff */
[----:B------:R-:W-:Y:S01]  /*c560*/  ISETP.LT.OR P3, PT, R42, 0x1, !P5 ;  /* 0x000000012a00780c */ /* 0x000fe20006f61670 */
[----:B------:R-:W-:Y:S01]  /*c570*/  FMUL R228, R228, UR20 ;  /* 0x00000014e4e47c20 */ /* 0x000fe20008400000 */
[----:B------:R-:W-:Y:S01]  /*c580*/  ISETP.LT.OR P6, PT, R42, 0x1, !P2 ;  /* 0x000000012a00780c */ /* 0x000fe200057c1670 */
[----:B------:R-:W-:Y:S01]  /*c590*/  FMUL R225, R225, UR20 ;  /* 0x00000014e1e17c20 */ /* 0x000fe20008400000 */
[----:B------:R-:W-:-:S05]  /*c5a0*/  FMUL R226, R226, UR20 ;  /* 0x00000014e2e27c20 */ /* 0x000fca0008400000 */
[----:B------:R-:W-:Y:S01]  /*c5b0*/  @!P1 STG.E.U8 desc[UR14][R24.64+0x1], R227 ;  /* 0x000001e318009986 */ /* 0x000fe2000c10110e */
[C---:B------:R-:W-:Y:S02]  /*c5c0*/  ISETP.LT.OR P1, PT, R42.reuse, 0x2, !P2 ;  /* 0x000000022a00780c */ /* 0x040fe40005721670 */
[----:B------:R-:W-:Y:S02]  /*c5d0*/  F2FP.SATFINITE.E4M3.F32.PACK_AB_MERGE_C R33, RZ, R228, RZ ;  /* 0x000000e4ff21723e */ /* 0x000fe400048070ff */
[----:B------:R-:W-:Y:S02]  /*c5e0*/  F2FP.SATFINITE.E4M3.F32.PACK_AB_MERGE_C R225, RZ, R225, RZ ;  /* 0x000000e1ffe1723e */ /* 0x000fe400048070ff */
[----:B------:R-:W-:Y:S01]  /*c5f0*/  F2FP.SATFINITE.E4M3.F32.PACK_AB_MERGE_C R35, RZ, R226, RZ ;  /* 0x000000e2ff23723e */ /* 0x000fe200048070ff */
[----:B------:R0:W-:Y:S01]  /*c600*/  @!P3 STG.E.U8 desc[UR14][R24.64], R33 ;  /* 0x000000211800b986 */ /* 0x0001e2000c10110e */
[----:B------:R-:W-:Y:S01]  /*c610*/  ISETP.LT.OR P3, PT, R42, 0x9, !P5 ;  /* 0x000000092a00780c */ /* 0x000fe20006f61670 */
[----:B------:R-:W-:-:S02]  /*c620*/  FMUL R224, R224, UR20 ;  /* 0x00000014e0e07c20 */ /* 0x000fc40008400000 */
[----:B------:R2:W-:Y:S01]  /*c630*/  @!P6 STG.E.U8 desc[UR14][R26.64], R35 ;  /* 0x000000231a00e986 */ /* 0x0005e2000c10110e */
[----:B------:R-:W-:-:S03]  /*c640*/  ISETP.LT.OR P6, PT, R42, 0x9, !P2 ;  /* 0x000000092a00780c */ /* 0x000fc600057c1670 */
[----:B------:R-:W-:Y:S01]  /*c650*/  @!P1 STG.E.U8 desc[UR14][R26.64+0x1], R225 ;  /* 0x000001e11a009986 */ /* 0x000fe2000c10110e */
[----:B------:R-:W-:Y:S01]  /*c660*/  ISETP.LT.OR P1, PT, R42, 0xa, !P5 ;  /* 0x0000000a2a00780c */ /* 0x000fe20006f21670 */
[----:B------:R-:W-:Y:S01]  /*c670*/  FMUL R223, R223, UR20 ;  /* 0x00000014dfdf7c20 */ /* 0x000fe20008400000 */
[----:B------:R-:W-:Y:S01]  /*c680*/  FMUL R222, R222, UR20 ;  /* 0x00000014dede7c20 */ /* 0x000fe20008400000 */
[----:B------:R-:W-:Y:S01]  /*c690*/  F2FP.SATFINITE.E4M3.F32.PACK_AB_MERGE_C R37, RZ, R224, RZ ;  /* 0x000000e0ff25723e */ /* 0x000fe200048070ff */
[----:B------:R-:W-:Y:S01]  /*c6a0*/  FMUL R221, R221, UR20 ;  /* 0x00000014dddd7c20 */ /* 0x000fe20008400000 */
[----:B------:R-:W-:Y:S01]  /*c6b0*/  FMUL R220, R220, UR20 ;  /* 0x00000014dcdc7c20 */ /* 0x000fe20008400000 */
[----:B------:R-:W-:Y:S01]  /*c6c0*/  F2FP.SATFINITE.E4M3.F32.PACK_AB_MERGE_C R223, RZ, R223, RZ ;  /* 0x000000dfffdf723e */ /* 0x000fe200048070ff */
[----:B------:R-:W-:Y:S01]  /*c6d0*/  FMUL R219, R219, UR20 ;  /* 0x00000014dbdb7c20 */ /* 0x000fe20008400000 */
[----:B0-----:R-:W-:Y:S01]  /*c6e0*/  F2FP.SATFINITE.E4M3.F32.PACK_AB_MERGE_C R33, RZ, R222, RZ ;  /* 0x000000deff21723e */ /* 0x001fe200048070ff */
[----:B------:R-:W-:Y:S01]  /*c6f0*/  @!P3 STG.E.U8 desc[UR14][R24.64+0x8], R37 ;  /* 0x000008251800b986 */ /* 0x000fe2000c10110e */
[----:B------:R-:W-:-:S03]  /*c700*/  ISETP.LT.OR P3, PT, R42, 0xa, !P2 ;  /* 0x0000000a2a00780c */ /* 0x000fc60005761670 */
[----:B------:R-:W-:Y:S01]  /*c710*/  @!P1 STG.E.U8 desc[UR14][R24.64+0x9], R223 ;  /* 0x000009df18009986 */ /* 0x000fe2000c10110e */
[----:B------:R-:W-:-:S03]  /*c720*/  ISETP.LT.OR P1, PT, R42, 0x11, !P5 ;  /* 0x000000112a00780c */ /* 0x000fc60006f21670 */
[----:B------:R0:W-:Y:S01]  /*c730*/  @!P6 STG.E.U8 desc[UR14][R26.64+0x8], R33 ;  /* 0x000008211a00e986 */ /* 0x0001e2000c10110e */
[----:B------:R-:W-:Y:S02]  /*c740*/  ISETP.LT.OR P6, PT, R42, 0x12, !P5 ;  /* 0x000000122a00780c */ /* 0x000fe40006fc1670 */
[----:B------:R-:W-:Y:S01]  /*c750*/  F2FP.SATFINITE.E4M3.F32.PACK_AB_MERGE_C R221, RZ, R221, RZ ;  /* 0x000000ddffdd723e */ /* 0x000fe200048070ff */
[----:B------:R-:W-:Y:S01]  /*c760*/  FMUL R217, R217, UR20 ;  /* 0x00000014d9d97c20 */ /* 0x000fe20008400000 */
[----:B--2---:R-:W-:Y:S01]  /*c770*/  F2FP.SATFINITE.E4M3.F32.PACK_AB_MERGE_C R35, RZ, R220, RZ ;  /* 0x000000dcff23723e */ /* 0x004fe200048070ff */
[----:B------:R-:W-:Y:S01]  /*c780*/  FMUL R218, R218, UR20 ;  /* 0x00000014dada7c20 */ /* 0x000fe20008400000 */
[----:B------:R-:W-:Y:S01]  /*c790*/  F2FP.SATFINITE.E4M3.F32.PACK_AB_MERGE_C R219, RZ, R219, RZ ;  /* 0x000000dbffdb723e */ /* 0x000fe200048070ff */
[----:B------:R-:W-:Y:S01]  /*c7a0*/  @!P3 STG.E.U8 desc[UR14][R26.64+0x9], R221 ;  /* 0x000009dd1a00b986 */ /* 0x000fe2000c10110e */
[----:B------:R-:W-:-:S03]  /*c7b0*/  ISETP.LT.OR P3, PT, R42, 0x12, !P2 ;  /* 0x000000122a00780c */ /* 0x000fc60005761670 */
[----:B------:R2:W-:Y:S01]  /*c7c0*/  @!P1 STG.E.U8 desc[UR14][R24.64+0x10], R35 ;  /* 0x0000102318009986 */ /* 0x0005e2000c10110e */
[----:B------:R-:W-:-:S03]  /*c7d0*/  ISETP.LT.OR P1, PT, R42, 0x11, !P2 ;  /* 0x000000112a00780c */ /* 0x000fc60005721670 */
[----:B------:R-:W-:Y:S01]  /*c7e0*/  @!P6 STG.E.U8 desc[UR14][R24.64+0x11], R219 ;  /* 0x000011db1800e986 */ /* 0x000fe2000c10110e */
[----:B------:R-:W-:Y:S01]  /*c7f0*/  ISETP.LT.OR P6, PT, R42, 0x19, !P5 ;  /* 0x000000192a00780c */ /* 0x000fe20006fc1670 */
[----:B------:R-:W-:Y:S01]  /*c800*/  FMUL R216, R216, UR20 ;  /* 0x00000014d8d87c20 */ /* 0x000fe20008400000 */
[----:B------:R-:W-:Y:S01]  /*c810*/  F2FP.SATFINITE.E4M3.F32.PACK_AB_MERGE_C R217, RZ, R217, RZ ;  /* 0x000000d9ffd9723e */ /* 0x000fe200048070ff */
[----:B------:R-:W-:Y:S01]  /*c820*/  FMUL R215, R215, UR20 ;  /* 0x00000014d7d77c20 */ /* 0x000fe20008400000 */
[----:B0-----:R-:W-:Y:S01]  /*c830*/  F2FP.SATFINITE.E4M3.F32.PACK_AB_MERGE_C R33, RZ, R218, RZ ;  /* 0x000000daff21723e */ /* 0x001fe200048070ff */
[----:B------:R-:W-:Y:S01]  /*c840*/  FMUL R214, R214, UR20 ;  /* 0x00000014d6d67c20 */ /* 0x000fe20008400000 */
[----:B------:R-:W-:Y:S01]  /*c850*/  F2FP.SATFINITE.E4M3.F32.PACK_AB_MERGE_C R37, RZ, R216, RZ ;  /* 0x000000d8ff25723e */ /* 0x000fe200048070ff */
[----:B------:R-:W-:Y:S01]  /*c860*/  @!P3 STG.E.U8 desc[UR14][R26.64+0x11], R217 ;  /* 0x000011d91a00b986 */ /* 0x000fe2000c10110e */
[----:B------:R-:W-:-:S03]  /*c870*/  ISETP.LT.OR P3, PT, R42, 0x1a, !P5 ;  /* 0x0000001a2a00780c */ /* 0x000fc60006f61670 */
[----:B------:R0:W-:Y:S01]  /*c880*/  @!P1 STG.E.U8 desc[UR14][R26.64+0x10], R33 ;  /* 0x000010211a009986 */ /* 0x0001e2000c10110e */
[----:B------:R-:W-:-:S03]  /*c890*/  ISETP.LT.OR P1, PT, R42, 0x19, !P2 ;  /* 0x000000192a00780c */ /* 0x000fc60005721670 */
[----:B------:R3:W-:Y:S01]  /*c8a0*/  @!P6 STG.E.U8 desc[UR14][R24.64+0x18], R37 ;  /* 0x000018251800e986 */ /* 0x0007e2000c10110e */
[----:B------:R-:W-:Y:S01]  /*c8b0*/  ISETP.LT.OR P6, PT, R42, 0x1a, !P2 ;  /* 0x0000001a2a00780c */ /* 0x000fe200057c1670 */
[----:B------:R-:W-:Y:S01]  /*c8c0*/  FMUL R213, R213, UR20 ;  /* 0x00000014d5d57c20 */ /* 0x000fe20008400000 */
        /* <DEDUP_REMOVED lines=16> */
[----:B---3--:R-:W-:Y:S01]  /*c9d0*/  F2FP.SATFINITE.E4M3.F32.PACK_AB_MERGE_C R37, RZ, R210, RZ ;  /* 0x000000d2ff25723e */ /* 0x008fe200048070ff */
        /* <DEDUP_REMOVED lines=44> */
[----:B------:R-:W4:Y:S01]  /*cca0*/  LDL.LU R227, [R1+0xc] ;  /* 0x00000c0001e37983 */ /* 0x000f220000300800 */
[----:B0-----:R-:W-:Y:S02]  /*ccb0*/  F2FP.SATFINITE.E4M3.F32.PACK_AB_MERGE_C R33, RZ, R200, RZ ;  /* 0x000000c8ff21723e */ /* 0x001fe400048070ff */
[----:B---3--:R-:W-:Y:S01]  /*ccc0*/  F2FP.SATFINITE.E4M3.F32.PACK_AB_MERGE_C R37, RZ, R198, RZ ;  /* 0x000000c6ff25723e */ /* 0x008fe200048070ff */
[----:B------:R-:W-:Y:S01]  /*ccd0*/  @!P3 STG.E.U8 desc[UR14][R24.64+0x39], R199 ;  /* 0x000039c71800b986 */ /* 0x000fe2000c10110e */
[----:B------:R-:W-:-:S03]  /*cce0*/  ISETP.LT.OR P3, PT, R42, 0x3a, !P2 ;  /* 0x0000003a2a00780c */ /* 0x000fc60005761670 */
[----:B------:R-:W3:Y:S01]  /*ccf0*/  LDL.LU R226, [R1+0x8] ;  /* 0x0000080001e27983 */ /* 0x000ee20000300800 */
[----:B------:R-:W-:-:S03]  /*cd00*/  FMUL R197, R197, UR20 ;  /* 0x00000014c5c57c20 */ /* 0x000fc60008400000 */
[----:B------:R0:W-:Y:S01]  /*cd10*/  @!P1 STG.E.U8 desc[UR14][R24.64+0x38], R33 ;  /* 0x0000382118009986 */ /* 0x0001e2000c10110e */
[----:B------:R-:W-:-:S03]  /*cd20*/  ISETP.LT.OR P1, PT, R42, 0x41, !P5 ;  /* 0x000000412a00780c */ /* 0x000fc60006f21670 */
[----:B------:R-:W4:Y:S01]  /*cd30*/  LDL.LU R225, [R1+0x4] ;  /* 0x0000040001e17983 */ /* 0x000f220000300800 */
[----:B------:R-:W-:-:S03]  /*cd40*/  FMUL R196, R196, UR20 ;  /* 0x00000014c4c47c20 */ /* 0x000fc60008400000 */
[----:B------:R1:W-:Y:S01]  /*cd50*/  @!P6 STG.E.U8 desc[UR14][R26.64+0x38], R37 ;  /* 0x000038251a00e986 */ /* 0x0003e2000c10110e */
[----:B------:R-:W-:-:S03]  /*cd60*/  ISETP.LT.OR P6, PT, R42, 0x42, !P5 ;  /* 0x000000422a00780c */ /* 0x000fc60006fc1670 */
[----:B------:R-:W3:Y:S01]  /*cd70*/  LDL.LU R224, [R1] ;  /* 0x0000000001e07983 */ /* 0x000ee20000300800 */
[----:B------:R-:W-:Y:S01]  /*cd80*/  FMUL R195, R195, UR20 ;  /* 0x00000014c3c37c20 */ /* 0x000fe20008400000 */
[----:B------:R-:W-:Y:S02]  /*cd90*/  F2FP.SATFINITE.E4M3.F32.PACK_AB_MERGE_C R197, RZ, R197, RZ ;  /* 0x000000c5ffc5723e */ /* 0x000fe400048070ff */
        /* <DEDUP_REMOVED lines=14> */
[----:B0-----:R-:W-:Y:S01]  /*ce80*/  F2FP.SATFINITE.E4M3.F32.PACK_AB_MERGE_C R33, RZ, R194, RZ ;  /* 0x000000c2ff21723e */ /* 0x001fe200048070ff */
[----:B------:R-:W-:Y:S01]  /*ce90*/  FMUL R189, R189, UR20 ;  /* 0x00000014bdbd7c20 */ /* 0x000fe20008400000 */
[----:B-1----:R-:W-:Y:S01]  /*cea0*/  F2FP.SATFINITE.E4M3.F32.PACK_AB_MERGE_C R37, RZ, R192, RZ ;  /* 0x000000c0ff25723e */ /* 0x002fe200048070ff */
[----:B------:R-:W-:Y:S01]  /*ceb0*/  @!P3 STG.E.U8 desc[UR14][R26.64+0x41], R193 ;  /* 0x000041c11a00b986 */ /* 0x000fe2000c10110e */
[----:B------:R-:W-:-:S03]  /*cec0*/  ISETP.LT.OR P3, PT, R42, 0x4a, !P5 ;  /* 0x0000004a2a00780c */ /* 0x000fc60006f61670 */
[----:B------:R0:W-:Y:S01]  /*ced0*/  @!P1 STG.E.U8 desc[UR14][R26.64+0x40], R33 ;  /* 0x000040211a009986 */ /* 0x0001e2000c10110e */
        /* <DEDUP_REMOVED lines=39> */
[----:B0-----:R-:W-:Y:S01]  /*d150*/  F2FP.SATFINITE.E4M3.F32.PACK_AB_MERGE_C R33, RZ, R182, RZ ;  /* 0x000000b6ff21723e */ /* 0x001fe200048070ff */
[----:B------:R-:W-:Y:S01]  /*d160*/  FMUL R179, R179, UR20 ;  /* 0x00000014b3b37c20 */ /* 0x000fe20008400000 */
[----:B------:R-:W-:Y:S01]  /*d170*/  F2FP.SATFINITE.E4M3.F32.PACK_AB_MERGE_C R181, RZ, R181, RZ ;  /* 0x000000b5ffb5723e */ /* 0x000fe200048070ff */
[----:B------:R-:W-:Y:S01]  /*d180*/  FMUL R177, R177, UR20 ;  /* 0x00000014b1b17c20 */ /* 0x000fe20008400000 */
[----:B-1----:R-:W-:Y:S01]  /*d190*/  F2FP.SATFINITE.E4M3.F32.PACK_AB_MERGE_C R37, RZ, R180, RZ ;  /* 0x000000b4ff25723e */ /* 0x002fe200048070ff */
[----:B------:R-:W-:Y:S01]  /*d1a0*/  FMUL R178, R178, UR20 ;  /* 0x00000014b2b27c20 */ /* 0x000fe20008400000 */
[----:B------:R-:W-:Y:S01]  /*d1b0*/  FMUL R176, R176, UR20 ;  /* 0x00000014b0b07c20 */ /* 0x000fe20008400000 */
[----:B------:R0:W-:Y:S01]  /*d1c0*/  @!P1 STG.E.U8 desc[UR14][R26.64+0x58], R33 ;  /* 0x000058211a009986 */ /* 0x0001e2000c10110e */
[----:B------:R-:W-:-:S03]  /*d1d0*/  ISETP.LT.OR P1, PT, R42, 0x61, !P2 ;  /* 0x000000612a00780c */ /* 0x000fc60005721670 */
[----:B------:R-:W-:Y:S01]  /*d1e0*/  @!P3 STG.E.U8 desc[UR14][R26.64+0x59], R181 ;  /* 0x000059b51a00b986 */ /* 0x000fe2000c10110e */
[----:B------:R-:W-:-:S03]  /*d1f0*/  ISETP.LT.OR P3, PT, R42, 0x62, !P5 ;  /* 0x000000622a00780c */ /* 0x000fc60006f61670 */
[----:B------:R1:W-:Y:S01]  /*d200*/  @!P6 STG.E.U8 desc[UR14][R24.64+0x60], R37 ;  /* 0x000060251800e986 */ /* 0x0003e2000c10110e */
[----:B------:R-:W-:Y:S02]  /*d210*/  ISETP.LT.OR P6, PT, R42, 0x62, !P2 ;  /* 0x000000622a00780c */ /* 0x000fe400057c1670 */
[----:B------:R-:W-:Y:S01]  /*d220*/  F2FP.SATFINITE.E4M3.F32.PACK_AB_MERGE_C R179, RZ, R179, RZ ;  /* 0x000000b3ffb3723e */ /* 0x000fe200048070ff */
[----:B------:R-:W-:Y:S01]  /*d230*/  FMUL R175, R175, UR20 ;  /* 0x00000014afaf7c20 */ /* 0x000fe20008400000 */
[----:B------:R-:W-:Y:S01]  /*d240*/  F2FP.SATFINITE.E4M3.F32.PACK_AB_MERGE_C R177, RZ, R177, RZ ;  /* 0x000000b1ffb1723e */ /* 0x000fe200048070ff */
[----:B------:R-:W-:Y:S01]  /*d250*/  FMUL R174, R174, UR20 ;  /* 0x00000014aeae7c20 */ /* 0x000fe20008400000 */
[----:B--2---:R-:W-:Y:S01]  /*d260*/  F2FP.SATFINITE.E4M3.F32.PACK_AB_MERGE_C R35, RZ, R178, RZ ;  /* 0x000000b2ff23723e */ /* 0x004fe200048070ff */
[----:B------:R-:W-:Y:S01]  /*d270*/  FMUL R173, R173, UR20 ;  /* 0x00000014adad7c20 */ /* 0x000fe20008400000 */
[----:B------:R-:W-:Y:S01]  /*d280*/  FMUL R172, R172, UR20 ;  /* 0x00000014acac7c20 */ /* 0x000fe20008400000 */
[----:B------:R-:W-:Y:S01]  /*d290*/  @!P3 STG.E.U8 desc[UR14][R24.64+0x61], R179 ;  /* 0x000061b31800b986 */ /* 0x000fe2000c10110e */
[----:B------:R-:W-:-:S03]  /*d2a0*/  ISETP.LT.OR P3, PT, R42, 0x69, !P5 ;  /* 0x000000692a00780c */ /* 0x000fc60006f61670 */
[----:B------:R-:W-:Y:S01]  /*d2b0*/  @!P6 STG.E.U8 desc[UR14][R26.64+0x61], R177 ;  /* 0x000061b11a00e986 */ /* 0x000fe2000c10110e */
[----:B------:R-:W-:-:S03]  /*d2c0*/  ISETP.LT.OR P6, PT, R42, 0x6a, !P5 ;  /* 0x0000006a2a00780c */ /* 0x000fc60006fc1670 */
[----:B------:R2:W-:Y:S01]  /*d2d0*/  @!P1 STG.E.U8 desc[UR14][R26.64+0x60], R35 ;  /* 0x000060231a009986 */ /* 0x0005e2000c10110e */
[----:B------:R-:W-:Y:S02]  /*d2e0*/  ISETP.LT.OR P1, PT, R42, 0x69, !P2 ;  /* 0x000000692a00780c */ /* 0x000fe40005721670 */
[----:B0-----:R-:W-:Y:S01]  /*d2f0*/  F2FP.SATFINITE.E4M3.F32.PACK_AB_MERGE_C R33, RZ, R176, RZ ;  /* 0x000000b0ff21723e */ /* 0x001fe200048070ff */
[----:B------:R-:W-:Y:S01]  /*d300*/  FMUL R171, R171, UR20 ;  /* 0x00000014abab7c20 */ /* 0x000fe20008400000 */
[----:B------:R-:W-:Y:S01]  /*d310*/  F2FP.SATFINITE.E4M3.F32.PACK_AB_MERGE_C R175, RZ, R175, RZ ;  /* 0x000000afffaf723e */ /* 0x000fe200048070ff */
[----:B------:R-:W-:Y:S01]  /*d320*/  FMUL R170, R170, UR20 ;  /* 0x00000014aaaa7c20 */ /* 0x000fe20008400000 */
[----:B-1----:R-:W-:Y:S01]  /*d330*/  F2FP.SATFINITE.E4M3.F32.PACK_AB_MERGE_C R37, RZ, R174, RZ ;  /* 0x000000aeff25723e */ /* 0x002fe200048070ff */
[----:B------:R0:W-:Y:S01]  /*d340*/  @!P3 STG.E.U8 desc[UR14][R24.64+0x68], R33 ;  /* 0x000068211800b986 */ /* 0x0001e2000c10110e */
[----:B------:R-:W-:-:S03]  /*d350*/  ISETP.LT.OR P3, PT, R42, 0x6a, !P2 ;  /* 0x0000006a2a00780c */ /* 0x000fc60005761670 */
[----:B------:R-:W-:Y:S01]  /*d360*/  @!P6 STG.E.U8 desc[UR14][R24.64+0x69], R175 ;  /* 0x000069af1800e986 */ /* 0x000fe2000c10110e */
[----:B------:R-:W-:-:S03]  /*d370*/  ISETP.LT.OR P6, PT, R42, 0x71, !P5 ;  /* 0x000000712a00780c */ /* 0x000fc60006fc1670 */
[----:B------:R-:W-:Y:S01]  /*d380*/  @!P1 STG.E.U8 desc[UR14][R26.64+0x68], R37 ;  /* 0x000068251a009986 */ /* 0x000fe2000c10110e */
        /* <DEDUP_REMOVED lines=11> */
[C---:B------:R-:W-:Y:S02]  /*d440*/  ISETP.LT.OR P1, PT, R42.reuse, 0x79, !P5 ;  /* 0x000000792a00780c */ /* 0x040fe40006f21670 */
[----:B------:R-:W-:Y:S01]  /*d450*/  ISETP.LT.OR P5, PT, R42, 0x7a, !P5 ;  /* 0x0000007a2a00780c */ /* 0x000fe20006fa1670 */
[----:B------:R-:W-:Y:S01]  /*d460*/  FMUL R167, R167, UR20 ;  /* 0x00000014a7a77c20 */ /* 0x000fe20008400000 */
[----:B0-----:R-:W-:Y:S01]  /*d470*/  F2FP.SATFINITE.E4M3.F32.PACK_AB_MERGE_C R33, RZ, R170, RZ ;  /* 0x000000aaff21723e */ /* 0x001fe200048070ff */
[----:B------:R-:W-:Y:S01]  /*d480*/  FMUL R166, R166, UR20 ;  /* 0x00000014a6a67c20 */ /* 0x000fe20008400000 */
[----:B------:R-:W-:Y:S01]  /*d490*/  F2FP.SATFINITE.E4M3.F32.PACK_AB_MERGE_C R169, RZ, R169, RZ ;  /* 0x000000a9ffa9723e */ /* 0x000fe200048070ff */
[----:B------:R-:W-:Y:S01]  /*d4a0*/  FMUL R165, R165, UR20 ;  /* 0x00000014a5a57c20 */ /* 0x000fe20008400000 */
[----:B-1----:R-:W-:Y:S01]  /*d4b0*/  F2FP.SATFINITE.E4M3.F32.PACK_AB_MERGE_C R35, RZ, R168, RZ ;  /* 0x000000a8ff23723e */ /* 0x002fe200048070ff */
[----:B------:R0:W-:Y:S01]  /*d4c0*/  @!P3 STG.E.U8 desc[UR14][R26.64+0x70], R33 ;  /* 0x000070211a00b986 */ /* 0x0001e2000c10110e */
[----:B------:R-:W-:-:S03]  /*d4d0*/  F2FP.SATFINITE.E4M3.F32.PACK_AB_MERGE_C R167, RZ, R167, RZ ;  /* 0x000000a7ffa7723e */ /* 0x000fc600048070ff */
[----:B------:R-:W-:Y:S01]  /*d4e0*/  @!P6 STG.E.U8 desc[UR14][R26.64+0x71], R169 ;  /* 0x000071a91a00e986 */ /* 0x000fe2000c10110e */
[----:B------:R-:W-:-:S03]  /*d4f0*/  ISETP.LT.OR P3, PT, R42, 0x79, !P2 ;  /* 0x000000792a00780c */ /* 0x000fc60005761670 */
[----:B------:R1:W-:Y:S01]  /*d500*/  @!P1 STG.E.U8 desc[UR14][R24.64+0x78], R35 ;  /* 0x0000782318009986 */ /* 0x0003e2000c10110e */
[----:B------:R-:W-:Y:S02]  /*d510*/  ISETP.GE.AND P1, PT, R41, 0x81, PT ;  /* 0x000000812900780c */ /* 0x000fe40003f26270 */
[C---:B------:R-:W-:Y:S01]  /*d520*/  ISETP.LT.OR P2, PT, R42.reuse, 0x7a, !P2 ;  /* 0x0000007a2a00780c */ /* 0x040fe20005741670 */
[----:B------:R2:W-:Y:S01]  /*d530*/  @!P5 STG.E.U8 desc[UR14][R24.64+0x79], R167 ;  /* 0x000079a71800d986 */ /* 0x0005e2000c10110e */
[----:B------:R-:W-:Y:S01]  /*d540*/  ISETP.LT.OR P5, PT, R42, 0x1, !P1 ;  /* 0x000000012a00780c */ /* 0x000fe20004fa1670 */
[----:B------:R-:W-:Y:S01]  /*d550*/  FMUL R164, R164, UR20 ;  /* 0x00000014a4a47c20 */ /* 0x000fe20008400000 */
[----:B0-----:R-:W-:Y:S01]  /*d560*/  F2FP.SATFINITE.E4M3.F32.PACK_AB_MERGE_C R33, RZ, R166, RZ ;  /* 0x000000a6ff21723e */ /* 0x001fe200048070ff */
[----:B------:R-:W-:Y:S01]  /*d570*/  FMUL R163, R163, UR20 ;  /* 0x00000014a3a37c20 */ /* 0x000fe20008400000 */
[----:B------:R-:W-:Y:S01]  /*d580*/  ISETP.LT.OR P6, PT, R42, 0x2, !P1 ;  /* 0x000000022a00780c */ /* 0x000fe20004fc1670 */
[----:B------:R-:W-:Y:S01]  /*d590*/  FMUL R161, R161, UR20 ;  /* 0x00000014a1a17c20 */ /* 0x000fe20008400000 */
[----:B------:R-:W-:Y:S01]  /*d5a0*/  F2FP.SATFINITE.E4M3.F32.PACK_AB_MERGE_C R165, RZ, R165, RZ ;  /* 0x000000a5ffa5723e */ /* 0x000fe200048070ff */
[----:B------:R-:W-:Y:S01]  /*d5b0*/  @!P3 STG.E.U8 desc[UR14][R26.64+0x78], R33 ;  /* 0x000078211a00b986 */ /* 0x000fe2000c10110e */
[----:B-1----:R-:W-:-:S02]  /*d5c0*/  F2FP.SATFINITE.E4M3.F32.PACK_AB_MERGE_C R35, RZ, R164, RZ ;  /* 0x000000a4ff23723e */ /* 0x002fc400048070ff */
[----:B------:R-:W-:Y:S01]  /*d5d0*/  ISETP.GE.AND P3, PT, R41, 0x89, PT ;  /* 0x000000892900780c */ /* 0x000fe20003f66270 */
[----:B------:R0:W-:Y:S01]  /*d5e0*/  @!P2 STG.E.U8 desc[UR14][R26.64+0x79], R165 ;  /* 0x000079a51a00a986 */ /* 0x0001e2000c10110e */
[----:B------:R-:W-:-:S03]  /*d5f0*/  F2FP.SATFINITE.E4M3.F32.PACK_AB_MERGE_C R163, RZ, R163, RZ ;  /* 0x000000a3ffa3723e */ /* 0x000fc600048070ff */
[----:B------:R-:W-:Y:S01]  /*d600*/  @!P5 STG.E.U8 desc[UR14][R30.64], R35 ;  /* 0x000000231e00d986 */ /* 0x000fe2000c10110e */
[C---:B------:R-:W-:Y:S02]  /*d610*/  ISETP.LT.OR P5, PT, R42.reuse, 0x2, !P3 ;  /* 0x000000022a00780c */ /* 0x040fe40005fa1670 */
[C---:B------:R-:W-:Y:S01]  /*d620*/  ISETP.LT.OR P2, PT, R42.reuse, 0x1, !P3 ;  /* 0x000000012a00780c */ /* 0x040fe20005f41670 */
[----:B------:R-:W-:Y:S01]  /*d630*/  @!P6 STG.E.U8 desc[UR14][R30.64+0x1], R163 ;  /* 0x000001a31e00e986 */ /* 0x000fe2000c10110e */
[----:B------:R-:W-:Y:S01]  /*d640*/  ISETP.LT.OR P6, PT, R42, 0x9, !P1 ;  /* 0x000000092a00780c */ /* 0x000fe20004fc1670 */
[----:B------:R-:W-:Y:S01]  /*d650*/  FMUL R162, R162, UR20 ;  /* 0x00000014a2a27c20 */ /* 0x000fe20008400000 */
[----:B------:R-:W-:Y:S01]  /*d660*/  FMUL R160, R160, UR20 ;  /* 0x00000014a0a07c20 */ /* 0x000fe20008400000 */
[----:B------:R-:W-:Y:S01]  /*d670*/  F2FP.SATFINITE.E4M3.F32.PACK_AB_MERGE_C R161, RZ, R161, RZ ;  /* 0x000000a1ffa1723e */ /* 0x000fe200048070ff */
[----:B------:R-:W-:Y:S01]  /*d680*/  FMUL R159, R159, UR20 ;  /* 0x000000149f9f7c20 */ /* 0x000fe20008400000 */
[----:B------:R-:W-:Y:S01]  /*d690*/  FMUL R158, R158, UR20 ;  /* 0x000000149e9e7c20 */ /* 0x000fe20008400000 */
[----:B--2---:R-:W-:Y:S01]  /*d6a0*/  F2FP.SATFINITE.E4M3.F32.PACK_AB_MERGE_C R25, RZ, R162, RZ ;  /* 0x000000a2ff19723e */ /* 0x004fe200048070ff */
[----:B------:R-:W-:Y:S01]  /*d6b0*/  FMUL R157, R157, UR20 ;  /* 0x000000149d9d7c20 */ /* 0x000fe20008400000 */
[----:B0-----:R-:W-:Y:S01]  /*d6c0*/  F2FP.SATFINITE.E4M3.F32.PACK_AB_MERGE_C R27, RZ, R160, RZ ;  /* 0x000000a0ff1b723e */ /* 0x001fe200048070ff */
        /* <DEDUP_REMOVED lines=8> */
[----:B------:R-:W-:Y:S01]  /*d750*/  F2FP.SATFINITE.E4M3.F32.PACK_AB_MERGE_C R33, RZ, R158, RZ ;  /* 0x0000009eff21723e */ /* 0x000fe200048070ff */
        /* <DEDUP_REMOVED lines=28> */
[----:B------:R-:W-:Y:S01]  /*d920*/  @!P2 STG.E.U8 desc[UR14][R30.64+0x18], R33 ;  /* 0x000018211e00a986 */ /* 0x000fe2000c10110e */
[----:B------:R-:W-:-:S03]  /*d930*/  ISETP.LT.OR P2, PT, R42, 0x19, !P3 ;  /* 0x000000192a00780c */ /* 0x000fc60005f41670 */
[----:B------:R2:W-:Y:S01]  /*d940*/  @!P6 STG.E.U8 desc[UR14][R30.64+0x19], R23 ;  /* 0x000019171e00e986 */ /* 0x0005e2000c10110e */
[----:B------:R-:W-:Y:S01]  /*d950*/  ISETP.LT.OR P6, PT, R42, 0x21, !P1 ;  /* 0x000000212a00780c */ /* 0x000fe20004fc1670 */
[----:B------:R-:W-:Y:S01]  /*d960*/  FMUL R20, R20, UR20 ;  /* 0x0000001414147c20 */ /* 0x000fe20008400000 */
[----:B------:R-:W-:Y:S01]  /*d970*/  F2FP.SATFINITE.E4M3.F32.PACK_AB_MERGE_C R21, RZ, R21, RZ ;  /* 0x00000015ff15723e */ /* 0x000fe200048070ff */
[----:B------:R-:W-:Y:S01]  /*d980*/  FMUL R19, R19, UR20 ;  /* 0x0000001413137c20 */ /* 0x000fe20008400000 */
[----:B0-----:R-:W-:Y:S01]  /*d990*/  F2FP.SATFINITE.E4M3.F32.PACK_AB_MERGE_C R25, RZ, R22, RZ ;  /* 0x00000016ff19723e */ /* 0x001fe200048070ff */
[----:B------:R-:W-:Y:S01]  /*d9a0*/  FMUL R18, R18, UR20 ;  /* 0x0000001412127c20 */ /* 0x000fe20008400000 */
[----:B-1----:R-:W-:Y:S01]  /*d9b0*/  F2FP.SATFINITE.E4M3.F32.PACK_AB_MERGE_C R27, RZ, R20, RZ ;  /* 0x00000014ff1b723e */ /* 0x002fe200048070ff */
[----:B------:R0:W-:Y:S01]  /*d9c0*/  @!P5 STG.E.U8 desc[UR14][R28.64+0x19], R21 ;  /* 0x000019151c00d986 */ /* 0x0001e2000c10110e */
[----:B------:R-:W-:-:S03]  /*d9d0*/  ISETP.LT.OR P5, PT, R42, 0x22, !P1 ;  /* 0x000000222a00780c */ /* 0x000fc60004fa1670 */
[----:B------:R-:W-:Y:S01]  /*d9e0*/  @!P2 STG.E.U8 desc[UR14][R28.64+0x18], R25 ;  /* 0x000018191c00a986 */ /* 0x000fe2000c10110e */
[----:B------:R-:W-:-:S03]  /*d9f0*/  ISETP.LT.OR P2, PT, R42, 0x21, !P3 ;  /* 0x000000212a00780c */ /* 0x000fc60005f41670 */
[----:B------:R-:W-:Y:S01]  /*da00*/  @!P6 STG.E.U8 desc[UR14][R30.64+0x20], R27 ;  /* 0x0000201b1e00e986 */ /* 0x000fe2000c10110e */
[----:B------:R-:W-:Y:S01]  /*da10*/  ISETP.LT.OR P6, PT, R42, 0x22, !P3 ;  /* 0x000000222a00780c */ /* 0x000fe20005fc1670 */
[----:B------:R-:W-:Y:S01]  /*da20*/  FMUL R17, R17, UR20 ;  /* 0x0000001411117c20 */ /* 0x000fe20008400000 */
[----:B------:R-:W-:Y:S01]  /*da30*/  F2FP.SATFINITE.E4M3.F32.PACK_AB_MERGE_C R19, RZ, R19, RZ ;  /* 0x00000013ff13723e */ /* 0x000fe200048070ff */
[----:B------:R-:W-:Y:S01]  /*da40*/  FMUL R15, R15, UR20 ;  /* 0x000000140f0f7c20 */ /* 0x000fe20008400000 */
[----:B--2---:R-:W-:Y:S01]  /*da50*/  F2FP.SATFINITE.E4M3.F32.PACK_AB_MERGE_C R23, RZ, R18, RZ ;  /* 0x00000012ff17723e */ /* 0x004fe200048070ff */
[----:B------:R-:W-:Y:S01]  /*da60*/  FMUL R16, R16, UR20 ;  /* 0x0000001410107c20 */ /* 0x000fe20008400000 */
[----:B------:R-:W-:Y:S01]  /*da70*/  F2FP.SATFINITE.E4M3.F32.PACK_AB_MERGE_C R17, RZ, R17, RZ ;  /* 0x00000011ff11723e */ /* 0x000fe200048070ff */
[----:B------:R1:W-:Y:S01]  /*da80*/  @!P5 STG.E.U8 desc[UR14][R30.64+0x21], R19 ;  /* 0x000021131e00d986 */ /* 0x0003e2000c10110e */
        /* <DEDUP_REMOVED lines=33> */
[----:B------:R-:W4:Y:S01]  /*dca0*/  LDL.LU R222, [R1+0x14] ;  /* 0x0000140001de7983 */ /* 0x000f220000300800 */
[----:B-1----:R-:W-:-:S03]  /*dcb0*/  F2FP.SATFINITE.E4M3.F32.PACK_AB_MERGE_C R13, RZ, R8, RZ ;  /* 0x00000008ff0d723e */ /* 0x002fc600048070ff */
        /* <DEDUP_REMOVED lines=8> */
[----:B------:R-:W4:Y:S01]  /*dd40*/  LDL.LU R223, [R1+0x10] ;  /* 0x0000100001df7983 */ /* 0x000f220000300800 */
[----:B------:R-:W-:Y:S01]  /*dd50*/  FMUL R6, R6, UR20 ;  /* 0x0000001406067c20 */ /* 0x000fe20008400000 */
[----:B-----5:R-:W-:Y:S01]  /*dd60*/  FMUL R2, R2, UR20 ;  /* 0x0000001402027c20 */ /* 0x020fe20008400000 */
[----:B------:R-:W-:Y:S01]  /*dd70*/  F2FP.SATFINITE.E4M3.F32.PACK_AB_MERGE_C R5, RZ, R5, RZ ;  /* 0x00000005ff05723e */ /* 0x000fe200048070ff */
[----:B------:R1:W-:Y:S01]  /*dd80*/  @!P5 STG.E.U8 desc[UR14][R30.64+0x39], R7 ;  /* 0x000039071e00d986 */ /* 0x0003e2000c10110e */
[----:B------:R-:W-:Y:S01]  /*dd90*/  FMUL R3, R3, UR20 ;  /* 0x0000001403037c20 */ /* 0x000fe20008400000 */
[----:B--2---:R-:W-:Y:S01]  /*dda0*/  F2FP.SATFINITE.E4M3.F32.PACK_AB_MERGE_C R11, RZ, R6, RZ ;  /* 0x00000006ff0b723e */ /* 0x004fe200048070ff */
[----:B------:R-:W-:Y:S01]  /*ddb0*/  FMUL R0, R0, UR20 ;  /* 0x0000001400007c20 */ /* 0x000fe20008400000 */
[----:B------:R-:W2:Y:S01]  /*ddc0*/  LDL.LU R221, [R1+0x18] ;  /* 0x0000180001dd7983 */ /* 0x000ea20000300800 */
[----:B------:R-:W-:Y:S01]  /*ddd0*/  ISETP.LT.OR P5, PT, R42, 0x42, !P1 ;  /* 0x000000422a00780c */ /* 0x000fe20004fa1670 */
[----:B------:R-:W-:Y:S01]  /*dde0*/  FMUL R4, R4, UR20 ;  /* 0x0000001404047c20 */ /* 0x000fe20008400000 */
[----:B0-----:R-:W-:Y:S01]  /*ddf0*/  F2FP.SATFINITE.E4M3.F32.PACK_AB_MERGE_C R13, RZ, R3, RZ ;  /* 0x00000003ff0d723e */ /* 0x001fe200048070ff */
[----:B------:R0:W-:Y:S01]  /*de00*/  @!P6 STG.E.U8 desc[UR14][R28.64+0x39], R5 ;  /* 0x000039051c00e986 */ /* 0x0001e2000c10110e */
[----:B-1----:R-:W-:Y:S01]  /*de10*/  F2FP.SATFINITE.E4M3.F32.PACK_AB_MERGE_C R7, RZ, R2, RZ ;  /* 0x00000002ff07723e */ /* 0x002fe200048070ff */
[----:B---3--:R-:W-:-:S02]  /*de20*/  FMUL R2, R224, UR20 ;  /* 0x00000014e0027c20 */ /* 0x008fc40008400000 */
[----:B------:R1:W-:Y:S01]  /*de30*/  @!P2 STG.E.U8 desc[UR14][R28.64+0x38], R11 ;  /* 0x0000380b1c00a986 */ /* 0x0003e2000c10110e */
[----:B----4-:R-:W-:Y:S01]  /*de40*/  FMUL R3, R225, UR20 ;  /* 0x00000014e1037c20 */ /* 0x010fe20008400000 */
[----:B------:R-:W-:Y:S02]  /*de50*/  ISETP.LT.OR P2, PT, R42, 0x41, !P1 ;  /* 0x000000412a00780c */ /* 0x000fe40004f41670 */
[----:B------:R-:W3:Y:S01]  /*de60*/  LDL.LU R224, [R1+0x1c] ;  /* 0x00001c0001e07983 */ /* 0x000ee20000300800 */
[----:B------:R-:W-:Y:S02]  /*de70*/  F2FP.SATFINITE.E4M3.F32.PACK_AB_MERGE_C R9, RZ, R4, RZ ;  /* 0x00000004ff09723e */ /* 0x000fe400048070ff */
[----:B0-----:R-:W-:Y:S01]  /*de80*/  F2FP.SATFINITE.E4M3.F32.PACK_AB_MERGE_C R5, RZ, R0, RZ ;  /* 0x00000000ff05723e */ /* 0x001fe200048070ff */
[----:B------:R-:W4:Y:S01]  /*de90*/  LDL.LU R225, [R1+0x20] ;  /* 0x0000200001e17983 */ /* 0x000f220000300800 */
[----:B------:R-:W-:Y:S01]  /*dea0*/  FMUL R0, R226, UR20 ;  /* 0x00000014e2007c20 */ /* 0x000fe20008400000 */
[----:B------:R-:W-:-:S02]  /*deb0*/  ISETP.LT.OR P6, PT, R42, 0x41, !P3 ;  /* 0x000000412a00780c */ /* 0x000fc40005fc1670 */
[----:B-1----:R-:W-:Y:S01]  /*dec0*/  F2FP.SATFINITE.E4M3.F32.PACK_AB_MERGE_C R11, RZ, R2, RZ ;  /* 0x00000002ff0b723e */ /* 0x002fe200048070ff */
[----:B------:R-:W4:Y:S01]  /*ded0*/  LDL.LU R226, [R1+0x24] ;  /* 0x0000240001e27983 */ /* 0x000f220000300800 */
[----:B------:R-:W-:-:S03]  /*dee0*/  FMUL R2, R227, UR20 ;  /* 0x00000014e3027c20 */ /* 0x000fc60008400000 */
[----:B------:R-:W4:Y:S04]  /*def0*/  LDL.LU R227, [R1+0x28] ;  /* 0x0000280001e37983 */ /* 0x000f280000300800 */
[----:B------:R-:W-:Y:S01]  /*df00*/  @!P5 STG.E.U8 desc[UR14][R30.64+0x41], R13 ;  /* 0x0000410d1e00d986 */ /* 0x000fe2000c10110e */
[----:B------:R-:W-:-:S03]  /*df10*/  ISETP.LT.OR P5, PT, R42, 0x42, !P3 ;  /* 0x000000422a00780c */ /* 0x000fc60005fa1670 */
[----:B------:R0:W-:Y:S01]  /*df20*/  @!P2 STG.E.U8 desc[UR14][R30.64+0x40], R9 ;  /* 0x000040091e00a986 */ /* 0x0001e2000c10110e */
[----:B------:R-:W-:-:S03]  /*df30*/  ISETP.LT.OR P2, PT, R42, 0x49, !P1 ;  /* 0x000000492a00780c */ /* 0x000fc60004f41670 */
[----:B------:R1:W-:Y:S01]  /*df40*/  @!P6 STG.E.U8 desc[UR14][R28.64+0x40], R7 ;  /* 0x000040071c00e986 */ /* 0x0003e2000c10110e */
[----:B------:R-:W-:-:S03]  /*df50*/  ISETP.LT.OR P6, PT, R42, 0x4a, !P1 ;  /* 0x0000004a2a00780c */ /* 0x000fc60004fc1670 */
[----:B------:R-:W4:Y:S04]  /*df60*/  LDL.LU R220, [R1+0x2c] ;  /* 0x00002c0001dc7983 */ /* 0x000f280000300800 */
[----:B------:R2:W-:Y:S01]  /*df70*/  @!P5 STG.E.U8 desc[UR14][R28.64+0x41], R5 ;  /* 0x000041051c00d986 */ /* 0x0005e2000c10110e */
[----:B0-----:R-:W-:-:S03]  /*df80*/  F2FP.SATFINITE.E4M3.F32.PACK_AB_MERGE_C R9, RZ, R3, RZ ;  /* 0x00000003ff09723e */ /* 0x001fc600048070ff */
[----:B------:R-:W-:Y:S01]  /*df90*/  @!P2 STG.E.U8 desc[UR14][R30.64+0x48], R11 ;  /* 0x0000480b1e00a986 */ /* 0x000fe2000c10110e */
[----:B------:R-:W-:Y:S02]  /*dfa0*/  ISETP.LT.OR P2, PT, R42, 0x49, !P3 ;  /* 0x000000492a00780c */ /* 0x000fe40005f41670 */
[----:B-1----:R-:W-:Y:S02]  /*dfb0*/  F2FP.SATFINITE.E4M3.F32.PACK_AB_MERGE_C R7, RZ, R0, RZ ;  /* 0x00000000ff07723e */ /* 0x002fe400048070ff */
[----:B------:R-:W-:Y:S01]  /*dfc0*/  F2FP.SATFINITE.E4M3.F32.PACK_AB_MERGE_C R13, RZ, R2, RZ ;  /* 0x00000002ff0d723e */ /* 0x000fe200048070ff */
[----:B------:R0:W-:Y:S08]  /*dfd0*/  @!P6 STG.E.U8 desc[UR14][R30.64+0x49], R9 ;  /* 0x000049091e00e986 */ /* 0x0001f0000c10110e */
[----:B------:R1:W-:Y:S01]  /*dfe0*/  @!P2 STG.E.U8 desc[UR14][R28.64+0x48], R7 ;  /* 0x000048071c00a986 */ /* 0x0003e2000c10110e */
[----:B------:R-:W-:Y:S01]  /*dff0*/  FMUL R0, R222, UR20 ;  /* 0x00000014de007c20 */ /* 0x000fe20008400000 */
[----:B------:R-:W-:-:S02]  /*e000*/  FMUL R3, R223, UR20 ;  /* 0x00000014df037c20 */ /* 0x000fc40008400000 */
[----:B------:R-:W4:Y:S03]  /*e010*/  LDL.LU R223, [R1+0x30] ;  /* 0x0000300001df7983 */ /* 0x000f260000300800 */
[----:B--2---:R-:W-:Y:S01]  /*e020*/  F2FP.SATFINITE.E4M3.F32.PACK_AB_MERGE_C R5, RZ, R3, RZ ;  /* 0x00000003ff05723e */ /* 0x004fe200048070ff */
[----:B------:R-:W2:Y:S01]  /*e030*/  LDL.LU R222, [R1+0x34] ;  /* 0x0000340001de7983 */ /* 0x000ea20000300800 */
[----:B------:R-:W-:Y:S01]  /*e040*/  FMUL R2, R221, UR20 ;  /* 0x00000014dd027c20 */ /* 0x000fe20008400000 */
[----:B0-----:R-:W-:-:S04]  /*e050*/  F2FP.SATFINITE.E4M3.F32.PACK_AB_MERGE_C R9, RZ, R0, RZ ;  /* 0x00000000ff09723e */ /* 0x001fc800048070ff */
[----:B------:R-:W-:Y:S01]  /*e060*/  F2FP.SATFINITE.E4M3.F32.PACK_AB_MERGE_C R11, RZ, R2, RZ ;  /* 0x00000002ff0b723e */ /* 0x000fe200048070ff */
[----:B---3--:R-:W-:Y:S02]  /*e070*/  FMUL R3, R224, UR20 ;  /* 0x00000014e0037c20 */ /* 0x008fe40008400000 */
[----:B------:R-:W3:Y:S01]  /*e080*/  LDL.LU R224, [R1+0x38] ;  /* 0x0000380001e07983 */ /* 0x000ee20000300800 */
[----:B----4-:R-:W-:Y:S02]  /*e090*/  FMUL R0, R225, UR20 ;  /* 0x00000014e1007c20 */ /* 0x010fe40008400000 */
[----:B-1----:R-:W-:Y:S01]  /*e0a0*/  F2FP.SATFINITE.E4M3.F32.PACK_AB_MERGE_C R7, RZ, R3, RZ ;  /* 0x00000003ff07723e */ /* 0x002fe200048070ff */
[----:B------:R-:W4:Y:S01]  /*e0b0*/  LDL.LU R225, [R1+0x3c] ;  /* 0x00003c0001e17983 */ /* 0x000f220000300800 */
[----:B------:R-:W-:-:S03]  /*e0c0*/  FMUL R2, R226, UR20 ;  /* 0x00000014e2027c20 */ /* 0x000fc60008400000 */
[----:B------:R-:W4:Y:S01]  /*e0d0*/  LDL.LU R226, [R1+0x40] ;  /* 0x0000400001e27983 */ /* 0x000f220000300800 */
[----:B------:R-:W-:-:S03]  /*e0e0*/  FMUL R3, R227, UR20 ;  /* 0x00000014e3037c20 */ /* 0x000fc60008400000 */
[----:B------:R-:W4:Y:S01]  /*e0f0*/  LDL.LU R227, [R1+0x44] ;  /* 0x0000440001e37983 */ /* 0x000f220000300800 */
[C---:B------:R-:W-:Y:S02]  /*e100*/  ISETP.LT.OR P5, PT, R42.reuse, 0x4a, !P3 ;  /* 0x0000004a2a00780c */ /* 0x040fe40005fa1670 */
[C---:B------:R-:W-:Y:S01]  /*e110*/  ISETP.LT.OR P6, PT, R42.reuse, 0x51, !P1 ;  /* 0x000000512a00780c */ /* 0x040fe20004fc1670 */
[----:B------:R-:W4:Y:S01]  /*e120*/  LDL.LU R218, [R1+0x48] ;  /* 0x0000480001da7983 */ /* 0x000f220000300800 */
[----:B------:R-:W-:-:S03]  /*e130*/  ISETP.LT.OR P2, PT, R42, 0x51, !P3 ;  /* 0x000000512a00780c */ /* 0x000fc60005f41670 */
[----:B------:R-:W4:Y:S04]  /*e140*/  LDL.LU R219, [R1+0x4c] ;  /* 0x00004c0001db7983 */ /* 0x000f280000300800 */
[----:B------:R-:W4:Y:S04]  /*e150*/  LDL.LU R221, [R1+0x50] ;  /* 0x0000500001dd7983 */ /* 0x000f280000300800 */
[----:B------:R0:W-:Y:S01]  /*e160*/  @!P5 STG.E.U8 desc[UR14][R28.64+0x49], R13 ;  /* 0x0000490d1c00d986 */ /* 0x0001e2000c10110e */
[----:B------:R-:W-:-:S03]  /*e170*/  ISETP.LT.OR P5, PT, R42, 0x52, !P1 ;  /* 0x000000522a00780c */ /* 0x000fc60004fa1670 */
[----:B------:R1:W-:Y:S01]  /*e180*/  @!P6 STG.E.U8 desc[UR14][R30.64+0x50], R5 ;  /* 0x000050051e00e986 */ /* 0x0003e2000c10110e */
[----:B------:R-:W-:Y:S02]  /*e190*/  ISETP.LT.OR P6, PT, R42, 0x52, !P3 ;  /* 0x000000522a00780c */ /* 0x000fe40005fc1670 */
[----:B0-----:R-:W-:-:S07]  /*e1a0*/  F2FP.SATFINITE.E4M3.F32.PACK_AB_MERGE_C R13, RZ, R2, RZ ;  /* 0x00000002ff0d723e */ /* 0x001fce00048070ff */
[----:B------:R0:W-:Y:S01]  /*e1b0*/  @!P5 STG.E.U8 desc[UR14][R30.64+0x51], R9 ;  /* 0x000051091e00d986 */ /* 0x0001e2000c10110e */
[C---:B------:R-:W-:Y:S02]  /*e1c0*/  ISETP.LT.OR P5, PT, R42.reuse, 0x5a, !P1 ;  /* 0x0000005a2a00780c */ /* 0x040fe40004fa1670 */
[----:B-1----:R-:W-:Y:S01]  /*e1d0*/  F2FP.SATFINITE.E4M3.F32.PACK_AB_MERGE_C R5, RZ, R0, RZ ;  /* 0x00000000ff05723e */ /* 0x002fe200048070ff */
[----:B------:R-:W-:Y:S01]  /*e1e0*/  @!P2 STG.E.U8 desc[UR14][R28.64+0x50], R11 ;  /* 0x0000500b1c00a986 */ /* 0x000fe2000c10110e */
[----:B------:R-:W-:Y:S01]  /*e1f0*/  ISETP.LT.OR P2, PT, R42, 0x59, !P1 ;  /* 0x000000592a00780c */ /* 0x000fe20004f41670 */
[----:B------:R-:W-:Y:S02]  /*e200*/  FMUL R0, R220, UR20 ;  /* 0x00000014dc007c20 */ /* 0x000fe40008400000 */
[----:B------:R1:W-:Y:S01]  /*e210*/  @!P6 STG.E.U8 desc[UR14][R28.64+0x51], R7 ;  /* 0x000051071c00e986 */ /* 0x0003e2000c10110e */
[----:B------:R-:W-:-:S03]  /*e220*/  ISETP.LT.OR P6, PT, R42, 0x59, !P3 ;  /* 0x000000592a00780c */ /* 0x000fc60005fc1670 */
[----:B------:R-:W4:Y:S01]  /*e230*/  LDL.LU R220, [R1+0x54] ;  /* 0x0000540001dc7983 */ /* 0x000f220000300800 */
[----:B0-----:R-:W-:-:S03]  /*e240*/  F2FP.SATFINITE.E4M3.F32.PACK_AB_MERGE_C R9, RZ, R3, RZ ;  /* 0x00000003ff09723e */ /* 0x001fc600048070ff */
[----:B------:R-:W-:Y:S01]  /*e250*/  @!P5 STG.E.U8 desc[UR14][R30.64+0x59], R13 ;  /* 0x0000590d1e00d986 */ /* 0x000fe2000c10110e */
[----:B-1----:R-:W-:-:S03]  /*e260*/  F2FP.SATFINITE.E4M3.F32.PACK_AB_MERGE_C R7, RZ, R0, RZ ;  /* 0x00000000ff07723e */ /* 0x002fc600048070ff */
[----:B------:R0:W-:Y:S04]  /*e270*/  @!P2 STG.E.U8 desc[UR14][R30.64+0x58], R5 ;  /* 0x000058051e00a986 */ /* 0x0001e8000c10110e */
[----:B------:R1:W-:Y:S01]  /*e280*/  @!P6 STG.E.U8 desc[UR14][R28.64+0x58], R9 ;  /* 0x000058091c00e986 */ /* 0x0003e2000c10110e */
[----:B------:R-:W-:-:S03]  /*e290*/  FMUL R2, R223, UR20 ;  /* 0x00000014df027c20 */ /* 0x000fc60008400000 */
[----:B------:R-:W4:Y:S01]  /*e2a0*/  LDL.LU R223, [R1+0x58] ;  /* 0x0000580001df7983 */ /* 0x000f220000300800 */
[----:B--2---:R-:W-:Y:S01]  /*e2b0*/  FMUL R3, R222, UR20 ;  /* 0x00000014de037c20 */ /* 0x004fe20008400000 */
[----:B------:R-:W-:Y:S02]  /*e2c0*/  F2FP.SATFINITE.E4M3.F32.PACK_AB_MERGE_C R11, RZ, R2, RZ ;  /* 0x00000002ff0b723e */ /* 0x000fe400048070ff */
[----:B------:R-:W2:Y:S02]  /*e2d0*/  LDL.LU R222, [R1+0x5c] ;  /* 0x00005c0001de7983 */ /* 0x000ea40000300800 */
[----:B0-----:R-:W-:Y:S01]  /*e2e0*/  F2FP.SATFINITE.E4M3.F32.PACK_AB_MERGE_C R5, RZ, R3, RZ ;  /* 0x00000003ff05723e */ /* 0x001fe200048070ff */
[----:B---3--:R-:W-:Y:S02]  /*e2f0*/  FMUL R0, R224, UR20 ;  /* 0x00000014e0007c20 */ /* 0x008fe40008400000 */
[----:B------:R-:W3:Y:S01]  /*e300*/  LDL.LU R224, [R1+0x60] ;  /* 0x0000600001e07983 */ /* 0x000ee20000300800 */
[----:B----4-:R-:W-:-:S02]  /*e310*/  FMUL R2, R225, UR20 ;  /* 0x00000014e1027c20 */ /* 0x010fc40008400000 */
[----:B-1----:R-:W-:Y:S01]  /*e320*/  F2FP.SATFINITE.E4M3.F32.PACK_AB_MERGE_C R9, RZ, R0, RZ ;  /* 0x00000000ff09723e */ /* 0x002fe200048070ff */
[----:B------:R-:W4:Y:S01]  /*e330*/  LDL.LU R225, [R1+0x64] ;  /* 0x0000640001e17983 */ /* 0x000f220000300800 */
[----:B------:R-:W-:-:S03]  /*e340*/  FMUL R3, R226, UR20 ;  /* 0x00000014e2037c20 */ /* 0x000fc60008400000 */
[----:B------:R-:W4:Y:S01]  /*e350*/  LDL.LU R226, [R1+0x68] ;  /* 0x0000680001e27983 */ /* 0x000f220000300800 */
[----:B------:R-:W-:-:S03]  /*e360*/  FMUL R0, R227, UR20 ;  /* 0x00000014e3007c20 */ /* 0x000fc60008400000 */
[----:B------:R-:W4:Y:S01]  /*e370*/  LDL.LU R227, [R1+0x6c] ;  /* 0x00006c0001e37983 */ /* 0x000f220000300800 */
[C---:B------:R-:W-:Y:S02]  /*e380*/  ISETP.LT.OR P5, PT, R42.reuse, 0x5a, !P3 ;  /* 0x0000005a2a00780c */ /* 0x040fe40005fa1670 */
[C---:B------:R-:W-:Y:S02]  /*e390*/  ISETP.LT.OR P2, PT, R42.reuse, 0x61, !P1 ;  /* 0x000000612a00780c */ /* 0x040fe40004f41670 */
[----:B------:R-:W-:-:S09]  /*e3a0*/  ISETP.LT.OR P6, PT, R42, 0x62, !P1 ;  /* 0x000000622a00780c */ /* 0x000fd20004fc1670 */
[----:B------:R0:W-:Y:S01]  /*e3b0*/  @!P5 STG.E.U8 desc[UR14][R28.64+0x59], R7 ;  /* 0x000059071c00d986 */ /* 0x0001e2000c10110e */
[----:B------:R-:W-:-:S03]  /*e3c0*/  ISETP.LT.OR P5, PT, R42, 0x62, !P3 ;  /* 0x000000622a00780c */ /* 0x000fc60005fa1670 */
[----:B------:R-:W-:Y:S01]  /*e3d0*/  @!P2 STG.E.U8 desc[UR14][R30.64+0x60], R11 ;  /* 0x0000600b1e00a986 */ /* 0x000fe2000c10110e */
[----:B------:R-:W-:-:S03]  /*e3e0*/  ISETP.LT.OR P2, PT, R42, 0x61, !P3 ;  /* 0x000000612a00780c */ /* 0x000fc60005f41670 */
[----:B------:R1:W-:Y:S01]  /*e3f0*/  @!P6 STG.E.U8 desc[UR14][R30.64+0x61], R5 ;  /* 0x000061051e00e986 */ /* 0x0003e2000c10110e */
[----:B------:R-:W-:Y:S02]  /*e400*/  ISETP.LT.OR P6, PT, R42, 0x69, !P1 ;  /* 0x000000692a00780c */ /* 0x000fe40004fc1670 */
[----:B------:R-:W-:Y:S02]  /*e410*/  F2FP.SATFINITE.E4M3.F32.PACK_AB_MERGE_C R13, RZ, R2, RZ ;  /* 0x00000002ff0d723e */ /* 0x000fe400048070ff */
[----:B0-----:R-:W-:-:S03]  /*e420*/  F2FP.SATFINITE.E4M3.F32.PACK_AB_MERGE_C R7, RZ, R3, RZ ;  /* 0x00000003ff07723e */ /* 0x001fc600048070ff */
[----:B------:R-:W-:Y:S01]  /*e430*/  @!P5 STG.E.U8 desc[UR14][R28.64+0x61], R13 ;  /* 0x0000610d1c00d986 */ /* 0x000fe2000c10110e */
[----:B------:R-:W-:-:S03]  /*e440*/  ISETP.LT.OR P5, PT, R42, 0x6a, !P1 ;  /* 0x0000006a2a00780c */ /* 0x000fc60004fa1670 */
[----:B------:R0:W-:Y:S01]  /*e450*/  @!P2 STG.E.U8 desc[UR14][R28.64+0x60], R9 ;  /* 0x000060091c00a986 */ /* 0x0001e2000c10110e */
[----:B------:R-:W-:-:S03]  /*e460*/  ISETP.LT.OR P2, PT, R42, 0x69, !P3 ;  /* 0x000000692a00780c */ /* 0x000fc60005f41670 */
[----:B------:R0:W-:Y:S01]  /*e470*/  @!P6 STG.E.U8 desc[UR14][R30.64+0x68], R7 ;  /* 0x000068071e00e986 */ /* 0x0001e2000c10110e */
[----:B------:R-:W-:Y:S01]  /*e480*/  ISETP.LT.OR P6, PT, R42, 0x6a, !P3 ;  /* 0x0000006a2a00780c */ /* 0x000fe20005fc1670 */
[----:B------:R-:W-:Y:S01]  /*e490*/  FMUL R2, R218, UR20 ;  /* 0x00000014da027c20 */ /* 0x000fe20008400000 */
[----:B------:R-:W-:Y:S01]  /*e4a0*/  FMUL R3, R219, UR20 ;  /* 0x00000014db037c20 */ /* 0x000fe20008400000 */
[----:B-1----:R-:W-:-:S03]  /*e4b0*/  F2FP.SATFINITE.E4M3.F32.PACK_AB_MERGE_C R5, RZ, R0, RZ ;  /* 0x00000000ff05723e */ /* 0x002fc600048070ff */
[----:B------:R-:W-:Y:S02]  /*e4c0*/  F2FP.SATFINITE.E4M3.F32.PACK_AB_MERGE_C R11, RZ, R2, RZ ;  /* 0x00000002ff0b723e */ /* 0x000fe400048070ff */
[----:B0-----:R-:W-:Y:S01]  /*e4d0*/  F2FP.SATFINITE.E4M3.F32.PACK_AB_MERGE_C R9, RZ, R3, RZ ;  /* 0x00000003ff09723e */ /* 0x001fe200048070ff */
[----:B------:R-:W-:Y:S01]  /*e4e0*/  @!P5 STG.E.U8 desc[UR14][R30.64+0x69], R5 ;  /* 0x000069051e00d986 */ /* 0x000fe2000c10110e */
[----:B------:R-:W-:-:S03]  /*e4f0*/  ISETP.LT.OR P5, PT, R42, 0x71, !P3 ;  /* 0x000000712a00780c */ /* 0x000fc60005fa1670 */
[----:B------:R-:W-:Y:S01]  /*e500*/  @!P2 STG.E.U8 desc[UR14][R28.64+0x68], R11 ;  /* 0x0000680b1c00a986 */ /* 0x000fe2000c10110e */
[----:B------:R-:W-:-:S03]  /*e510*/  ISETP.LT.OR P2, PT, R42, 0x71, !P1 ;  /* 0x000000712a00780c */ /* 0x000fc60004f41670 */
[----:B------:R-:W-:Y:S01]  /*e520*/  @!P6 STG.E.U8 desc[UR14][R28.64+0x69], R9 ;  /* 0x000069091c00e986 */ /* 0x000fe2000c10110e */
[----:B------:R-:W-:Y:S01]  /*e530*/  ISETP.LT.OR P6, PT, R42, 0x72, !P1 ;  /* 0x000000722a00780c */ /* 0x000fe20004fc1670 */
[----:B------:R-:W-:Y:S01]  /*e540*/  FMUL R0, R221, UR20 ;  /* 0x00000014dd007c20 */ /* 0x000fe20008400000 */
[----:B------:R-:W-:-:S04]  /*e550*/  FMUL R2, R220, UR20 ;  /* 0x00000014dc027c20 */ /* 0x000fc80008400000 */
[----:B------:R-:W-:Y:S02]  /*e560*/  F2FP.SATFINITE.E4M3.F32.PACK_AB_MERGE_C R7, RZ, R0, RZ ;  /* 0x00000000ff07723e */ /* 0x000fe400048070ff */
[----:B------:R-:W-:-:S03]  /*e570*/  F2FP.SATFINITE.E4M3.F32.PACK_AB_MERGE_C R13, RZ, R2, RZ ;  /* 0x00000002ff0d723e */ /* 0x000fc600048070ff */
[----:B------:R0:W-:Y:S01]  /*e580*/  @!P2 STG.E.U8 desc[UR14][R30.64+0x70], R7 ;  /* 0x000070071e00a986 */ /* 0x0001e2000c10110e */
[----:B------:R-:W-:-:S03]  /*e590*/  ISETP.LT.OR P2, PT, R42, 0x79, !P1 ;  /* 0x000000792a00780c */ /* 0x000fc60004f41670 */
[----:B------:R1:W-:Y:S01]  /*e5a0*/  @!P6 STG.E.U8 desc[UR14][R30.64+0x71], R13 ;  /* 0x0000710d1e00e986 */ /* 0x0003e2000c10110e */
[C---:B------:R-:W-:Y:S02]  /*e5b0*/  ISETP.LT.OR P6, PT, R42.reuse, 0x72, !P3 ;  /* 0x000000722a00780c */ /* 0x040fe40005fc1670 */
[----:B------:R-:W-:Y:S01]  /*e5c0*/  ISETP.LT.OR P1, PT, R42, 0x7a, !P1 ;  /* 0x0000007a2a00780c */ /* 0x000fe20004f21670 */
[----:B------:R-:W-:-:S05]  /*e5d0*/  FMUL R3, R223, UR20 ;  /* 0x00000014df037c20 */ /* 0x000fca0008400000 */
[----:B------:R-:W-:Y:S01]  /*e5e0*/  F2FP.SATFINITE.E4M3.F32.PACK_AB_MERGE_C R15, RZ, R3, RZ ;  /* 0x00000003ff0f723e */ /* 0x000fe200048070ff */
[----:B--2---:R-:W-:-:S04]  /*e5f0*/  FMUL R0, R222, UR20 ;  /* 0x00000014de007c20 */ /* 0x004fc80008400000 */
[----:B------:R1:W-:Y:S01]  /*e600*/  @!P5 STG.E.U8 desc[UR14][R28.64+0x70], R15 ;  /* 0x0000700f1c00d986 */ /* 0x0003e2000c10110e */
[C---:B------:R-:W-:Y:S02]  /*e610*/  ISETP.LT.OR P5, PT, R42.reuse, 0x79, !P3 ;  /* 0x000000792a00780c */ /* 0x040fe40005fa1670 */
[----:B------:R-:W-:Y:S02]  /*e620*/  ISETP.LT.OR P3, PT, R42, 0x7a, !P3 ;  /* 0x0000007a2a00780c */ /* 0x000fe40005f61670 */
[----:B0-----:R-:W-:Y:S01]  /*e630*/  F2FP.SATFINITE.E4M3.F32.PACK_AB_MERGE_C R7, RZ, R0, RZ ;  /* 0x00000000ff07723e */ /* 0x001fe200048070ff */
[----:B---3--:R-:W-:Y:S01]  /*e640*/  FMUL R2, R224, UR20 ;  /* 0x00000014e0027c20 */ /* 0x008fe20008400000 */
[----:B----4-:R-:W-:-:S04]  /*e650*/  FMUL R3, R225, UR20 ;  /* 0x00000014e1037c20 */ /* 0x010fc80008400000 */
[----:B------:R-:W-:Y:S01]  /*e660*/  F2FP.SATFINITE.E4M3.F32.PACK_AB_MERGE_C R9, RZ, R2, RZ ;  /* 0x00000002ff09723e */ /* 0x000fe200048070ff */
[----:B------:R-:W-:Y:S01]  /*e670*/  FMUL R4, R226, UR20 ;  /* 0x00000014e2047c20 */ /* 0x000fe20008400000 */
[----:B------:R-:W-:Y:S01]  /*e680*/  FMUL R5, R227, UR20 ;  /* 0x00000014e3057c20 */ /* 0x000fe20008400000 */
[----:B------:R-:W-:-:S03]  /*e690*/  F2FP.SATFINITE.E4M3.F32.PACK_AB_MERGE_C R3, RZ, R3, RZ ;  /* 0x00000003ff03723e */ /* 0x000fc600048070ff */
[----:B------:R-:W-:Y:S02]  /*e6a0*/  F2FP.SATFINITE.E4M3.F32.PACK_AB_MERGE_C R11, RZ, R4, RZ ;  /* 0x00000004ff0b723e */ /* 0x000fe400048070ff */
[----:B------:R-:W-:Y:S01]  /*e6b0*/  F2FP.SATFINITE.E4M3.F32.PACK_AB_MERGE_C R5, RZ, R5, RZ ;  /* 0x00000005ff05723e */ /* 0x000fe200048070ff */
[----:B------:R1:W-:Y:S04]  /*e6c0*/  @!P6 STG.E.U8 desc[UR14][R28.64+0x71], R7 ;  /* 0x000071071c00e986 */ /* 0x0003e8000c10110e */
[----:B------:R1:W-:Y:S04]  /*e6d0*/  @!P2 STG.E.U8 desc[UR14][R30.64+0x78], R9 ;  /* 0x000078091e00a986 */ /* 0x0003e8000c10110e */
[----:B------:R1:W-:Y:S04]  /*e6e0*/  @!P1 STG.E.U8 desc[UR14][R30.64+0x79], R3 ;  /* 0x000079031e009986 */ /* 0x0003e8000c10110e */
[----:B------:R1:W-:Y:S04]  /*e6f0*/  @!P5 STG.E.U8 desc[UR14][R28.64+0x78], R11 ;  /* 0x0000780b1c00d986 */ /* 0x0003e8000c10110e */
[----:B------:R1:W-:Y:S02]  /*e700*/  @!P3 STG.E.U8 desc[UR14][R28.64+0x79], R5 ;  /* 0x000079051c00b986 */ /* 0x0003e4000c10110e */
.L_x_293:
[----:B------:R-:W-:Y:S05]  /*e710*/  BSYNC B0 ;  /* 0x0000000000007941 */ /* 0x000fea0003800000 */
.L_x_35:
[----:B01---5:R-:W2:Y:S04]  /*e720*/  LDL.LU R3, [R1+0x74] ;  /* 0x0000740001037983 */ /* 0x023ea80000300800 */
[----:B------:R-:W2:Y:S01]  /*e730*/  LDL.LU R2, [R1+0x78] ;  /* 0x0000780001027983 */ /* 0x000ea20000300800 */
[----:B------:R-:W-:Y:S01]  /*e740*/  ULDC UR6, c[0x0][0xc] ;  /* 0x0000030000067ab9 */ /* 0x000fe20000000800 */
[----:B------:R-:W-:Y:S01]  /*e750*/  ULDC UR7, c[0x0][0x10] ;  /* 0x0000040000077ab9 */ /* 0x000fe20000000800 */
[----:B------:R-:W2:Y:S01]  /*e760*/  LDC R5, c[0x0][0x14] ;  /* 0x00000500ff057b82 */ /* 0x000ea20000000800 */
[----:B------:R-:W-:Y:S01]  /*e770*/  UIMAD.WIDE.U32 UR6, UR6, UR7, URZ ;  /* 0x00000007060672a5 */ /* 0x000fe2000f8e003f */
[----:B------:R-:W-:Y:S01]  /*e780*/  PRMT R0, RZ, 0x7610, R0 ;  /* 0x00007610ff007816 */ /* 0x000fe20000000000 */
[----:B------:R-:W-:-:S04]  /*e790*/  UMOV UR12, 0xffffffff ;  /* 0xffffffff000c7882 */ /* 0x000fc80000000000 */
[----:B--2---:R-:W-:-:S04]  /*e7a0*/  IMAD.WIDE.U32 R2, R5, UR6, R2 ;  /* 0x0000000605027c25 */ /* 0x004fc8000f8e0002 */
[----:B------:R-:W-:Y:S01]  /*e7b0*/  IMAD R5, R5, UR7, RZ ;  /* 0x0000000705057c24 */ /* 0x000fe2000f8e02ff */
[----:B------:R-:W-:Y:S01]  /*e7c0*/  ULDC.64 UR6, c[0x0][0x650] ;  /* 0x0001940000067ab9 */ /* 0x000fe20000000a00 */
[----:B------:R-:W-:Y:S01]  /*e7d0*/  IMAD.MOV.U32 R19, RZ, RZ, R2 ;  /* 0x000000ffff137224 */ /* 0x000fe200078e0002 */
[----:B------:R-:W-:Y:S01]  /*e7e0*/  ISETP.GE.U32.AND P1, PT, R2, UR6, PT ;  /* 0x0000000602007c0c */ /* 0x000fe2000bf26070 */
[----:B------:R-:W-:Y:S02]  /*e7f0*/  IMAD.IADD R22, R3, 0x1, R5 ;  /* 0x0000000103167824 */ /* 0x000fe400078e0205 */
[----:B------:R-:W-:-:S03]  /*e800*/  IMAD.MOV.U32 R2, RZ, RZ, -0x1 ;  /* 0xffffffffff027424 */ /* 0x000fc600078e00ff */
[----:B------:R0:W-:Y:S01]  /*e810*/  STL [R1+0x74], R22 ;  /* 0x0000741601007387 */ /* 0x0001e20000100800 */
[----:B------:R-:W-:-:S03]  /*e820*/  ISETP.GE.U32.AND.EX P1, PT, R22, UR7, PT, P1 ;  /* 0x0000000716007c0c */ /* 0x000fc6000bf26110 */
[----:B------:R0:W-:Y:S04]  /*e830*/  STL [R1+0x78], R19 ;  /* 0x0000781301007387 */ /* 0x0001e80000100800 */
[----:B------:R0:W-:Y:S06]  /*e840*/  STL [R1+0x7c], R2 ;  /* 0x00007c0201007387 */ /* 0x0001ec0000100800 */
[----:B------:R-:W-:Y:S05]  /*e850*/  @P1 BRA `(.L_x_294) ;  /* 0x00000004006c1947 */ /* 0x000fea0003800000 */
[----:B------:R-:W1:Y:S01]  /*e860*/  S2R R14, SR_CTAID.X ;  /* 0x00000000000e7919 */ /* 0x000e620000002500 */
[----:B------:R-:W2:Y:S01]  /*e870*/  LDC.64 R8, c[0x0][0x628] ;  /* 0x00018a00ff087b82 */ /* 0x000ea20000000a00 */
[----:B------:R-:W-:Y:S01]  /*e880*/  ULDC UR6, c[0x0][0x150] ;  /* 0x0000540000067ab9 */ /* 0x000fe20000000800 */
[----:B------:R-:W-:Y:S01]  /*e890*/  IMAD.MOV.U32 R6, RZ, RZ, R19 ;  /* 0x000000ffff067224 */ /* 0x000fe200078e0013 */
[----:B------:R-:W0:Y:S01]  /*e8a0*/  S2R R16, SR_CTAID.Y ;  /* 0x0000000000107919 */ /* 0x000e220000002600 */
[----:B------:R-:W-:-:S04]  /*e8b0*/  IMAD.MOV.U32 R7, RZ, RZ, R22 ;  /* 0x000000ffff077224 */ /* 0x000fc800078e0016 */
[----:B------:R-:W0:Y:S08]  /*e8c0*/  LDC R17, c[0x0][0x144] ;  /* 0x00005100ff117b82 */ /* 0x000e300000000800 */
[----:B------:R-:W0:Y:S08]  /*e8d0*/  LDC R10, c[0x0][0x630] ;  /* 0x00018c00ff0a7b82 */ /* 0x000e300000000800 */
[----:B------:R-:W0:Y:S01]  /*e8e0*/  LDC.64 R12, c[0x0][0x620] ;  /* 0x00018800ff0c7b82 */ /* 0x000e220000000a00 */
[----:B--2---:R-:W-:-:S04]  /*e8f0*/  ISETP.NE.U32.AND P1, PT, R8, RZ, PT ;  /* 0x000000ff0800720c */ /* 0x004fc80003f25070 */
[----:B------:R-:W-:Y:S02]  /*e900*/  ISETP.NE.AND.EX P1, PT, R9, RZ, PT, P1 ;  /* 0x000000ff0900720c */ /* 0x000fe40003f25310 */
[----:B-1----:R-:W-:-:S05]  /*e910*/  I2FP.F32.U32 R0, R14 ;  /* 0x0000000e00007245 */ /* 0x002fca0000201000 */
[----:B------:R-:W-:-:S04]  /*e920*/  FMUL R0, R0, UR6 ;  /* 0x0000000600007c20 */ /* 0x000fc80008400000 */
[----:B------:R1:W2:Y:S02]  /*e930*/  F2I.U32.TRUNC.NTZ R15, R0 ;  /* 0x00000000000f7305 */ /* 0x0002a4000020f000 */
[----:B------:R-:W-:Y:S05]  /*e940*/  @!P1 BRA `(.L_x_295) ;  /* 0x0000000000289947 */ /* 0x000fea0003800000 */
[----:B-1----:R-:W1:Y:S02]  /*e950*/  LDC R0, c[0x0][0x634] ;  /* 0x00018d00ff007b82 */ /* 0x002e640000000800 */
[----:B-1----:R-:W-:-:S05]  /*e960*/  IADD3 R7, P1, R19, R0, RZ ;  /* 0x0000000013077210 */ /* 0x002fca0007f3e0ff */
[----:B------:R-:W-:-:S04]  /*e970*/  IMAD.X R11, RZ, RZ, R22, P1 ;  /* 0x000000ffff0b7224 */ /* 0x000fc800008e0616 */
[----:B0-----:R-:W-:-:S04]  /*e980*/  IMAD.WIDE.U32 R2, R11, R8, RZ ;  /* 0x000000080b027225 */ /* 0x001fc800078e00ff */
[----:B------:R-:W-:-:S04]  /*e990*/  IMAD.WIDE.U32 R4, P1, R7, R9, R2 ;  /* 0x0000000907047225 */ /* 0x000fc80007820002 */
[----:B------:R-:W-:-:S04]  /*e9a0*/  IMAD.WIDE.U32 R2, R7, R8, RZ ;  /* 0x0000000807027225 */ /* 0x000fc800078e00ff */
[----:B------:R-:W-:Y:S01]  /*e9b0*/  IMAD.X R7, RZ, RZ, RZ, P1 ;  /* 0x000000ffff077224 */ /* 0x000fe200008e06ff */
[----:B------:R-:W-:Y:S01]  /*e9c0*/  IADD3 RZ, P1, R3, R4, RZ ;  /* 0x0000000403ff7210 */ /* 0x000fe20007f3e0ff */
[----:B------:R-:W-:-:S04]  /*e9d0*/  IMAD.MOV.U32 R6, RZ, RZ, R5 ;  /* 0x000000ffff067224 */ /* 0x000fc800078e0005 */
[----:B------:R-:W-:-:S08]  /*e9e0*/  IMAD.WIDE.U32.X R6, R11, R9, R6, P1 ;  /* 0x000000090b067225 */ /* 0x000fd000008e0406 */
.L_x_295:
[-CC-:B0-----:R-:W-:Y:S01]  /*e9f0*/  SHF.R.U64 R24, R6, R10.reuse, R7.reuse ;  /* 0x0000000a06187219 */ /* 0x181fe20000001207 */
[----:B------:R-:W0:Y:S01]  /*ea00*/  LDC.64 R20, c[0x0][0x640] ;  /* 0x00019000ff147b82 */ /* 0x000e220000000a00 */
[----:B-1----:R-:W-:Y:S01]  /*ea10*/  SHF.R.U32.HI R0, RZ, R10, R7 ;  /* 0x0000000aff007219 */ /* 0x002fe20000011607 */
[----:B------:R-:W-:Y:S01]  /*ea20*/  IMAD.MOV.U32 R2, RZ, RZ, R19 ;  /* 0x000000ffff027224 */ /* 0x000fe200078e0013 */
[----:B------:R-:W-:Y:S01]  /*ea30*/  IADD3 R5, P1, RZ, -R24, RZ ;  /* 0x80000018ff057210 */ /* 0x000fe20007f3e0ff */
[----:B--2---:R-:W-:Y:S01]  /*ea40*/  IMAD.MOV R15, RZ, RZ, -R15 ;  /* 0x000000ffff0f7224 */ /* 0x004fe200078e0a0f */
[----:B------:R-:W-:Y:S01]  /*ea50*/  ULDC UR6, c[0x0][0x154] ;  /* 0x0000550000067ab9 */ /* 0x000fe20000000800 */
[----:B------:R-:W-:Y:S02]  /*ea60*/  IMAD.MOV.U32 R7, RZ, RZ, 0x1 ;  /* 0x00000001ff077424 */ /* 0x000fe400078e00ff */
[----:B------:R-:W1:Y:S01]  /*ea70*/  LDC R4, c[0x0][0x618] ;  /* 0x00018600ff047b82 */ /* 0x000e620000000800 */
[----:B------:R-:W-:-:S02]  /*ea80*/  IMAD.X R3, RZ, RZ, ~R0, P1 ;  /* 0x000000ffff037224 */ /* 0x000fc400008e0e00 */
[----:B------:R-:W-:Y:S02]  /*ea90*/  IMAD R15, R17, R15, R14 ;  /* 0x0000000f110f7224 */ /* 0x000fe400078e020e */
[-C--:B------:R-:W-:Y:S02]  /*eaa0*/  IMAD R0, R3, R12.reuse, RZ ;  /* 0x0000000c03007224 */ /* 0x080fe400078e02ff */
[----:B------:R-:W-:Y:S01]  /*eab0*/  IMAD.MOV.U32 R3, RZ, RZ, R22 ;  /* 0x000000ffff037224 */ /* 0x000fe200078e0016 */
[----:B------:R-:W2:Y:S01]  /*eac0*/  LDC R6, c[0x0][0x608] ;  /* 0x00018200ff067b82 */ /* 0x000ea20000000800 */
[----:B------:R-:W-:-:S04]  /*ead0*/  IMAD.WIDE.U32 R2, R5, R12, R2 ;  /* 0x0000000c05027225 */ /* 0x000fc800078e0002 */
[----:B------:R-:W-:-:S03]  /*eae0*/  IMAD R5, R5, R13, R0 ;  /* 0x0000000d05057224 */ /* 0x000fc600078e0200 */
[----:B------:R-:W5:Y:S01]  /*eaf0*/  LDC R18, c[0x0][0x658] ;  /* 0x00019600ff127b82 */ /* 0x000f620000000800 */
[----:B------:R-:W-:Y:S01]  /*eb00*/  I2FP.F32.U32 R0, R16 ;  /* 0x0000001000007245 */ /* 0x000fe20000201000 */
[----:B------:R-:W-:Y:S01]  /*eb10*/  IMAD.IADD R3, R3, 0x1, R5 ;  /* 0x0000000103037824 */ /* 0x000fe200078e0205 */
[----:B0-----:R-:W-:Y:S01]  /*eb20*/  ISETP.NE.U32.AND P1, PT, R20, RZ, PT ;  /* 0x000000ff1400720c */ /* 0x001fe20003f25070 */
[----:B------:R-:W-:Y:S02]  /*eb30*/  IMAD.MOV.U32 R5, RZ, RZ, -0x1 ;  /* 0xffffffffff057424 */ /* 0x000fe400078e00ff */
[----:B------:R-:W-:Y:S02]  /*eb40*/  FMUL R0, R0, UR6 ;  /* 0x0000000600007c20 */ /* 0x000fe40008400000 */
[----:B------:R-:W0:Y:S01]  /*eb50*/  LDC R13, c[0x0][0x148] ;  /* 0x00005200ff0d7b82 */ /* 0x000e220000000800 */
[----:B-1----:R-:W-:Y:S01]  /*eb60*/  SHF.R.U64 R10, R2, R4, R3 ;  /* 0x00000004020a7219 */ /* 0x002fe20000001203 */
[----:B------:R1:W0:Y:S01]  /*eb70*/  F2I.U32.TRUNC.NTZ R12, R0 ;  /* 0x00000000000c7305 */ /* 0x000222000020f000 */
[----:B------:R-:W-:-:S02]  /*eb80*/  ISETP.NE.AND.EX P1, PT, R21, RZ, PT, P1 ;  /* 0x000000ff1500720c */ /* 0x000fc40003f25310 */
[----:B------:R-:W-:-:S03]  /*eb90*/  SHF.R.U32.HI R3, RZ, R4, R3 ;  /* 0x00000004ff037219 */ /* 0x000fc60000011603 */
[----:B------:R-:W0:Y:S01]  /*eba0*/  LDC R14, c[0x0][0x600] ;  /* 0x00018000ff0e7b82 */ /* 0x000e220000000800 */
[-CC-:B--2---:R-:W-:Y:S02]  /*ebb0*/  SHF.R.U64 R8, R10, R6.reuse, R3.reuse ;  /* 0x000000060a087219 */ /* 0x184fe40000001203 */
[----:B------:R-:W-:-:S05]  /*ebc0*/  SHF.R.U32.HI R3, RZ, R6, R3 ;  /* 0x00000006ff037219 */ /* 0x000fca0000011603 */
[----:B------:R-:W2:Y:S01]  /*ebd0*/  LDC R19, c[0x0][0x648] ;  /* 0x00019200ff137b82 */ /* 0x000ea20000000800 */
[-CC-:B-----5:R-:W-:Y:S02]  /*ebe0*/  SHF.R.U64 R11, R8, R18.reuse, R3.reuse ;  /* 0x00000012080b7219 */ /* 0x1a0fe40000001203 */
[-C--:B------:R-:W-:Y:S02]  /*ebf0*/  SHF.L.U32 R5, R5, R18.reuse, RZ ;  /* 0x0000001205057219 */ /* 0x080fe400000006ff */
[-C--:B------:R-:W-:Y:S01]  /*ec00*/  SHF.R.U32.HI R3, RZ, R18.reuse, R3 ;  /* 0x00000012ff037219 */ /* 0x080fe20000011603 */
[----:B------:R-:W-:Y:S01]  /*ec10*/  IMAD.MOV.U32 R2, RZ, RZ, R11 ;  /* 0x000000ffff027224 */ /* 0x000fe200078e000b */
[----:B------:R-:W-:Y:S01]  /*ec20*/  SHF.L.U32 R40, R7, R18, RZ ;  /* 0x0000001207287219 */ /* 0x000fe200000006ff */
[----:B------:R-:W0:Y:S01]  /*ec30*/  LDC R22, c[0x0][0x638] ;  /* 0x00018e00ff167b82 */ /* 0x000e220000000800 */
[----:B------:R-:W-:-:S07]  /*ec40*/  LOP3.LUT R17, RZ, R5, RZ, 0x33, !PT ;  /* 0x00000005ff117212 */ /* 0x000fce00078e33ff */
[----:B------:R-:W0:Y:S01]  /*ec50*/  LDC R23, c[0x0][0x610] ;  /* 0x00018400ff177b82 */ /* 0x000e220000000800 */
[----:B-1----:R-:W-:Y:S05]  /*ec60*/  @!P1 BRA `(.L_x_296) ;  /* 0x0000000000289947 */ /* 0x002fea0003800000 */
[----:B------:R-:W1:Y:S02]  /*ec70*/  LDC R0, c[0x0][0x64c] ;  /* 0x00019300ff007b82 */ /* 0x000e640000000800 */
[----:B-1----:R-:W-:-:S05]  /*ec80*/  IADD3 R7, P1, R11, R0, RZ ;  /* 0x000000000b077210 */ /* 0x002fca0007f3e0ff */
        /* <DEDUP_REMOVED lines=8> */
.L_x_296:
[----:B--2---:R-:W-:Y:S01]  /*ed10*/  SHF.R.U64 R0, R2, R19, R3 ;  /* 0x0000001302007219 */ /* 0x004fe20000001203 */
[----:B0-----:R-:W-:Y:S01]  /*ed20*/  VIADD R3, R14, 0xffffffff ;  /* 0xffffffff0e037836 */ /* 0x001fe20000000000 */
[----:B------:R-:W-:Y:S01]  /*ed30*/  LOP3.LUT R5, R8, R17, RZ, 0xc0, !PT ;  /* 0x0000001108057212 */ /* 0x000fe200078ec0ff */
[----:B------:R-:W-:Y:S01]  /*ed40*/  IMAD.MOV R12, RZ, RZ, -R12 ;  /* 0x000000ffff0c7224 */ /* 0x000fe200078e0a0c */
[----:B------:R-:W-:Y:S01]  /*ed50*/  R2UR UR12, R24 ;  /* 0x00000000180c72ca */ /* 0x000fe200000e0000 */
[----:B------:R-:W-:Y:S01]  /*ed60*/  IMAD.MOV R2, RZ, RZ, -R0 ;  /* 0x000000ffff027224 */ /* 0x000fe200078e0a00 */
[----:B------:R-:W-:Y:S01]  /*ed70*/  LOP3.LUT R3, R10, R3, RZ, 0xc0, !PT ;  /* 0x000000030a037212 */ /* 0x000fe200078ec0ff */
[----:B------:R-:W-:Y:S02]  /*ed80*/  IMAD R40, R40, R0, R5 ;  /* 0x0000000028287224 */ /* 0x000fe400078e0205 */
[----:B------:R-:W-:Y:S02]  /*ed90*/  @P4 IMAD R15, R13, R12, R16 ;  /* 0x0000000c0d0f4224 */ /* 0x000fe400078e0210 */
[----:B------:R-:W-:-:S02]  /*eda0*/  IMAD R0, R2, R22, R11 ;  /* 0x0000001602007224 */ /* 0x000fc400078e020b */
[----:B------:R-:W-:Y:S02]  /*edb0*/  IMAD R40, R40, R23, R15 ;  /* 0x0000001728287224 */ /* 0x000fe400078e020f */
[----:B------:R-:W-:Y:S02]  /*edc0*/  IMAD R3, R0, R14, R3 ;  /* 0x0000000e00037224 */ /* 0x000fe400078e0203 */
[----:B------:R-:W-:-:S03]  /*edd0*/  IMAD.MOV.U32 R0, RZ, RZ, 0x1 ;  /* 0x00000001ff007424 */ /* 0x000fc600078e00ff */
[----:B------:R-:W-:Y:S02]  /*ede0*/  SEL R2, R3, R40, !P4 ;  /* 0x0000002803027207 */ /* 0x000fe40006000000 */
[----:B------:R-:W-:-:S03]  /*edf0*/  SEL R40, R40, R3, !P4 ;  /* 0x0000000328287207 */ /* 0x000fc60006000000 */
[----:B------:R1:W-:Y:S04]  /*ee00*/  STL [R1+0x7c], R2 ;  /* 0x00007c0201007387 */ /* 0x0003e80000100800 */
.L_x_294:
[----:B------:R-:W-:Y:S01]  /*ee10*/  UIADD3 UR5, UR9, UR5, URZ ;  /* 0x0000000509057290 */ /* 0x000fe2000fffe03f */
[----:B------:R2:W-:Y:S01]  /*ee20*/  STL [R1+0x80], R40 ;  /* 0x0000802801007387 */ /* 0x0005e20000100800 */
[----:B------:R-:W-:Y:S02]  /*ee30*/  LOP3.LUT P1, RZ, R0, 0xff, RZ, 0xc0, !PT ;  /* 0x000000ff00ff7812 */ /* 0x000fe4000782c0ff */
[----:B------:R-:W-:Y:S02]  /*ee40*/  USHF.R.U32.HI UR6, URZ, 0x2, UR5 ;  /* 0x000000023f067899 */ /* 0x000fe40008011605 */
[----:B------:R-:W-:Y:S02]  /*ee50*/  UISETP.GT.U32.AND UP0, UPT, UR5, 0x3, UPT ;  /* 0x000000030500788c */ /* 0x000fe4000bf04070 */
[----:B------:R-:W-:Y:S02]  /*ee60*/  ULOP3.LUT UR6, UR6, 0x1, URZ, 0xc0, !UPT ;  /* 0x0000000106067892 */ /* 0x000fe4000f8ec03f */
[----:B------:R-:W-:-:S02]  /*ee70*/  UISETP.LT.U32.AND UP0, UPT, UR9, 0x4, UP0 ;  /* 0x000000040900788c */ /* 0x000fc40008701070 */
[----:B------:R-:W-:Y:S02]  /*ee80*/  UISETP.NE.U32.AND UP1, UPT, UR6, 0x1, UPT ;  /* 0x000000010600788c */ /* 0x000fe4000bf25070 */
[----:B------:R-:W-:Y:S02]  /*ee90*/  USEL UR7, URZ, 0x1, !UP0 ;  /* 0x000000013f077887 */ /* 0x000fe4000c000000 */
[----:B------:R-:W-:Y:S02]  /*eea0*/  UISETP.GT.U32.AND UP1, UPT, UR9, 0x3, !UP1 ;  /* 0x000000030900788c */ /* 0x000fe4000cf24070 */
[----:B------:R-:W-:Y:S02]  /*eeb0*/  ULOP3.LUT UR5, UR5, 0x3, URZ, 0xc0, !UPT ;  /* 0x0000000305057892 */ /* 0x000fe4000f8ec03f */
[----:B------:R-:W-:-:S04]  /*eec0*/  USEL UR6, URZ, 0x1, !UP1 ;  /* 0x000000013f067887 */ /* 0x000fc8000c800000 */
[----:B------:R-:W-:Y:S01]  /*eed0*/  ULOP3.LUT UR4, UR6, UR4, UR7, 0x96, !UPT ;  /* 0x0000000406047292 */ /* 0x000fe2000f8e9607 */
[----:B--2---:R-:W-:Y:S11]  /*eee0*/  @P1 BRA `(.L_x_297) ;  /* 0xffffff2000dc1947 */ /* 0x004ff6000383ffff */
[----:B------:R-:W-:Y:S05]  /*eef0*/  EXIT ;  /* 0x000000000000794d */ /* 0x000fea0003800000 */
.L_x_7:
[----:B------:R-:W2:Y:S01]  /*ef00*/  LDL R22, [R1+0x78] ;  /* 0x0000780001167983 */ /* 0x000ea20000100800 */
[----:B0-----:R-:W-:-:S03]  /*ef10*/  ULDC.64 UR4, c[0x0][0x650] ;  /* 0x0001940000047ab9 */ /* 0x001fc60000000a00 */
[----:B-1----:R-:W3:Y:S01]  /*ef20*/  LDL R23, [R1+0x74] ;  /* 0x0000740001177983 */ /* 0x002ee20000100800 */
[----:B------:R-:W-:Y:S01]  /*ef30*/  PRMT R4, RZ, 0x7610, R4 ;  /* 0x00007610ff047816 */ /* 0x000fe20000000004 */
[----:B------:R-:W-:Y:S02]  /*ef40*/  IMAD.MOV.U32 R5, RZ, RZ, -0x1 ;  /* 0xffffffffff057424 */ /* 0x000fe400078e00ff */
[----:B------:R-:W-:Y:S02]  /*ef50*/  IMAD.MOV.U32 R7, RZ, RZ, -0x1 ;  /* 0xffffffffff077424 */ /* 0x000fe400078e00ff */
[----:B------:R-:W-:Y:S01]  /*ef60*/  IMAD.MOV.U32 R6, RZ, RZ, -0x1 ;  /* 0xffffffffff067424 */ /* 0x000fe200078e00ff */
[----:B--2---:R-:W-:-:S04]  /*ef70*/  ISETP.GE.U32.AND P0, PT, R22, UR4, PT ;  /* 0x0000000416007c0c */ /* 0x004fc8000bf06070 */
[----:B---3--:R-:W-:-:S13]  /*ef80*/  ISETP.GE.U32.AND.EX P0, PT, R23, UR5, PT, P0 ;  /* 0x0000000517007c0c */ /* 0x008fda000bf06100 */
[----:B------:R-:W-:Y:S05]  /*ef90*/  @P0 BRA `(.L_x_298) ;  /* 0x00000004002c0947 */ /* 0x000fea0003800000 */
[----:B------:R-:W0:Y:S01]  /*efa0*/  LDC.64 R14, c[0x0][0x628] ;  /* 0x00018a00ff0e7b82 */ /* 0x000e220000000a00 */
[----:B------:R-:W-:Y:S02]  /*efb0*/  IMAD.MOV.U32 R8, RZ, RZ, R22 ;  /* 0x000000ffff087224 */ /* 0x000fe400078e0016 */
[----:B------:R-:W-:-:S05]  /*efc0*/  IMAD.MOV.U32 R9, RZ, RZ, R23 ;  /* 0x000000ffff097224 */ /* 0x000fca00078e0017 */
[----:B------:R-:W1:Y:S08]  /*efd0*/  LDC R10, c[0x0][0x630] ;  /* 0x00018c00ff0a7b82 */ /* 0x000e700000000800 */
[----:B------:R-:W2:Y:S01]  /*efe0*/  LDC.64 R16, c[0x0][0x620] ;  /* 0x00018800ff107b82 */ /* 0x000ea20000000a00 */
[----:B0-----:R-:W-:-:S04]  /*eff0*/  ISETP.NE.U32.AND P0, PT, R14, RZ, PT ;  /* 0x000000ff0e00720c */ /* 0x001fc80003f05070 */
[----:B------:R-:W-:-:S13]  /*f000*/  ISETP.NE.AND.EX P0, PT, R15, RZ, PT, P0 ;  /* 0x000000ff0f00720c */ /* 0x000fda0003f05300 */
[----:B-12---:R-:W-:Y:S05]  /*f010*/  @!P0 BRA `(.L_x_299) ;  /* 0x0000000000288947 */ /* 0x006fea0003800000 */
        /* <DEDUP_REMOVED lines=10> */
.L_x_299:
[----:B------:R-:W0:Y:S01]  /*f0c0*/  LDC.64 R20, c[0x0][0x640] ;  /* 0x00019000ff147b82 */ /* 0x000e220000000a00 */
[-CC-:B------:R-:W-:Y:S02]  /*f0d0*/  SHF.R.U64 R14, R8, R10.reuse, R9.reuse ;  /* 0x0000000a080e7219 */ /* 0x180fe40000001209 */
[----:B------:R-:W-:Y:S02]  /*f0e0*/  SHF.R.U32.HI R4, RZ, R10, R9 ;  /* 0x0000000aff047219 */ /* 0x000fe40000011609 */
[----:B------:R-:W-:-:S03]  /*f0f0*/  IADD3 R7, P0, RZ, -R14, RZ ;  /* 0x8000000eff077210 */ /* 0x000fc60007f1e0ff */
[----:B------:R-:W1:Y:S02]  /*f100*/  LDC R8, c[0x0][0x618] ;  /* 0x00018600ff087b82 */ /* 0x000e640000000800 */
[----:B------:R-:W-:Y:S02]  /*f110*/  IMAD.X R5, RZ, RZ, ~R4, P0 ;  /* 0x000000ffff057224 */ /* 0x000fe400000e0e04 */
[----:B------:R-:W-:Y:S02]  /*f120*/  IMAD.MOV.U32 R4, RZ, RZ, R22 ;  /* 0x000000ffff047224 */ /* 0x000fe400078e0016 */
[-C--:B------:R-:W-:Y:S02]  /*f130*/  IMAD R6, R5, R16.reuse, RZ ;  /* 0x0000001005067224 */ /* 0x080fe400078e02ff */
[----:B------:R-:W2:Y:S01]  /*f140*/  LDC R18, c[0x0][0x608] ;  /* 0x00018200ff127b82 */ /* 0x000ea20000000800 */
[----:B------:R-:W-:Y:S02]  /*f150*/  IMAD.MOV.U32 R5, RZ, RZ, R23 ;  /* 0x000000ffff057224 */ /* 0x000fe400078e0017 */
[----:B------:R-:W-:-:S05]  /*f160*/  IMAD.WIDE.U32 R4, R7, R16, R4 ;  /* 0x0000001007047225 */ /* 0x000fca00078e0004 */
[----:B------:R-:W3:Y:S01]  /*f170*/  LDC R19, c[0x0][0x658] ;  /* 0x00019600ff137b82 */ /* 0x000ee20000000800 */
[----:B------:R-:W-:Y:S01]  /*f180*/  IMAD R7, R7, R17, R6 ;  /* 0x0000001107077224 */ /* 0x000fe200078e0206 */
[----:B0-----:R-:W-:Y:S01]  /*f190*/  ISETP.NE.U32.AND P0, PT, R20, RZ, PT ;  /* 0x000000ff1400720c */ /* 0x001fe20003f05070 */
[----:B------:R-:W-:Y:S02]  /*f1a0*/  IMAD.MOV.U32 R6, RZ, RZ, -0x1 ;  /* 0xffffffffff067424 */ /* 0x000fe400078e00ff */
[----:B------:R-:W-:Y:S01]  /*f1b0*/  IMAD.IADD R5, R5, 0x1, R7 ;  /* 0x0000000105057824 */ /* 0x000fe200078e0207 */
[----:B------:R-:W-:Y:S02]  /*f1c0*/  ISETP.NE.AND.EX P0, PT, R21, RZ, PT, P0 ;  /* 0x000000ff1500720c */ /* 0x000fe40003f05300 */
[----:B------:R-:W0:Y:S02]  /*f1d0*/  LDC R17, c[0x0][0x600] ;  /* 0x00018000ff117b82 */ /* 0x000e240000000800 */
[----:B-1----:R-:W-:-:S02]  /*f1e0*/  SHF.R.U64 R10, R4, R8, R5 ;  /* 0x00000008040a7219 */ /* 0x002fc40000001205 */
[----:B------:R-:W-:-:S04]  /*f1f0*/  SHF.R.U32.HI R5, RZ, R8, R5 ;  /* 0x00000008ff057219 */ /* 0x000fc80000011605 */
[----:B------:R-:W1:Y:S01]  /*f200*/  LDC R22, c[0x0][0x648] ;  /* 0x00019200ff167b82 */ /* 0x000e620000000800 */
[-CC-:B--2---:R-:W-:Y:S02]  /*f210*/  SHF.R.U64 R15, R10, R18.reuse, R5.reuse ;  /* 0x000000120a0f7219 */ /* 0x184fe40000001205 */
[----:B------:R-:W-:Y:S01]  /*f220*/  SHF.R.U32.HI R4, RZ, R18, R5 ;  /* 0x00000012ff047219 */ /* 0x000fe20000011605 */
[----:B------:R-:W-:-:S04]  /*f230*/  IMAD.MOV.U32 R18, RZ, RZ, 0x1 ;  /* 0x00000001ff127424 */ /* 0x000fc800078e00ff */
[----:B------:R-:W2:Y:S01]  /*f240*/  LDC R23, c[0x0][0x638] ;  /* 0x00018e00ff177b82 */ /* 0x000ea20000000800 */
[-CC-:B---3--:R-:W-:Y:S02]  /*f250*/  SHF.R.U64 R16, R15, R19.reuse, R4.reuse ;  /* 0x000000130f107219 */ /* 0x188fe40000001204 */
[-C--:B------:R-:W-:Y:S02]  /*f260*/  SHF.L.U32 R6, R6, R19.reuse, RZ ;  /* 0x0000001306067219 */ /* 0x080fe400000006ff */
[----:B------:R-:W-:Y:S01]  /*f270*/  SHF.R.U32.HI R5, RZ, R19, R4 ;  /* 0x00000013ff057219 */ /* 0x000fe20000011604 */
[----:B------:R-:W-:Y:S01]  /*f280*/  IMAD.MOV.U32 R4, RZ, RZ, R16 ;  /* 0x000000ffff047224 */ /* 0x000fe200078e0010 */
[----:B------:R-:W-:Y:S01]  /*f290*/  LOP3.LUT R24, RZ, R6, RZ, 0x33, !PT ;  /* 0x00000006ff187212 */ /* 0x000fe200078e33ff */
[----:B------:R-:W3:Y:S01]  /*f2a0*/  LDC R25, c[0x0][0x610] ;  /* 0x00018400ff197b82 */ /* 0x000ee20000000800 */
[----:B------:R-:W-:Y:S05]  /*f2b0*/  @!P0 BRA `(.L_x_300) ;  /* 0x0000000000288947 */ /* 0x000fea0003800000 */
        /* <DEDUP_REMOVED lines=10> */
.L_x_300:
[----:B-1----:R-:W-:Y:S01]  /*f360*/  SHF.R.U64 R4, R4, R22, R5 ;  /* 0x0000001604047219 */ /* 0x002fe20000001205 */
[----:B0-----:R-:W-:Y:S01]  /*f370*/  VIADD R7, R17, 0xffffffff ;  /* 0xffffffff11077836 */ /* 0x001fe20000000000 */
[----:B------:R-:W-:Y:S01]  /*f380*/  SHF.L.U32 R18, R18, R19, RZ ;  /* 0x0000001312127219 */ /* 0x000fe200000006ff */
[----:B------:R-:W-:Y:S01]  /*f390*/  @P4 IMAD R0, R11, R12, R2 ;  /* 0x0000000c0b004224 */ /* 0x000fe200078e0202 */
[----:B------:R-:W-:Y:S01]  /*f3a0*/  LOP3.LUT R3, R15, R24, RZ, 0xc0, !PT ;  /* 0x000000180f037212 */ /* 0x000fe200078ec0ff */
[----:B------:R-:W-:Y:S01]  /*f3b0*/  IMAD.MOV R5, RZ, RZ, -R4 ;  /* 0x000000ffff057224 */ /* 0x000fe200078e0a04 */
[----:B------:R-:W-:Y:S01]  /*f3c0*/  LOP3.LUT R7, R10, R7, RZ, 0xc0, !PT ;  /* 0x000000070a077212 */ /* 0x000fe200078ec0ff */
[----:B------:R-:W-:Y:S02]  /*f3d0*/  IMAD.MOV.U32 R6, RZ, RZ, R14 ;  /* 0x000000ffff067224 */ /* 0x000fe400078e000e */
[----:B------:R-:W-:Y:S02]  /*f3e0*/  IMAD R3, R18, R4, R3 ;  /* 0x0000000412037224 */ /* 0x000fe400078e0203 */
[----:B--2---:R-:W-:-:S02]  /*f3f0*/  IMAD R2, R5, R23, R16 ;  /* 0x0000001705027224 */ /* 0x004fc400078e0210 */
[----:B---3--:R-:W-:Y:S02]  /*f400*/  IMAD R0, R3, R25, R0 ;  /* 0x0000001903007224 */ /* 0x008fe400078e0200 */
[----:B------:R-:W-:Y:S02]  /*f410*/  IMAD R5, R2, R17, R7 ;  /* 0x0000001102057224 */ /* 0x000fe400078e0207 */
[----:B------:R-:W-:-:S03]  /*f420*/  IMAD.MOV.U32 R4, RZ, RZ, 0x1 ;  /* 0x00000001ff047424 */ /* 0x000fc600078e00ff */
[----:B------:R-:W-:Y:S02]  /*f430*/  SEL R7, R5, R0, !P4 ;  /* 0x0000000005077207 */ /* 0x000fe40006000000 */
[----:B------:R-:W-:-:S07]  /*f440*/  SEL R5, R0, R5, !P4 ;  /* 0x0000000500057207 */ /* 0x000fce0006000000 */
.L_x_298:
[----:B------:R-:W-:-:S08]  /*f450*/  NOP ;  /* 0x0000000000007918 */ /* 0x000fd00000000000 */
[----:B------:R-:W0:-:S00]  /*f460*/  USETMAXREG.DEALLOC.CTAPOOL 0x28 ;  /* 0x00000028000079c8 */ /* 0x000e0000080e0500 */
[----:B------:R-:W-:-:S13]  /*f470*/  ISETP.NE.AND P0, PT, RZ, UR8, PT ;  /* 0x00000008ff007c0c */ /* 0x000fda000bf05270 */
[----:B------:R-:W-:Y:S05]  /*f480*/  @P0 EXIT ;  /* 0x000000000000094d */ /* 0x000fea0003800000 */
[----:B0-----:R-:W-:Y:S01]  /*f490*/  LOP3.LUT P0, RZ, R4, 0xff, RZ, 0xc0, !PT ;  /* 0x000000ff04ff7812 */ /* 0x001fe2000780c0ff */
[----:B------:R-:W-:Y:S02]  /*f4a0*/  IMAD.MOV.U32 R11, RZ, RZ, 0x1 ;  /* 0x00000001ff0b7424 */ /* 0x000fe400078e00ff */
[----:B------:R-:W-:-:S10]  /*f4b0*/  IMAD.MOV.U32 R10, RZ, RZ, RZ ;  /* 0x000000ffff0a7224 */ /* 0x000fd400078e00ff */
[----:B------:R-:W-:Y:S05]  /*f4c0*/  @!P0 BRA `(.L_x_301) ;  /* 0x0000000c00608947 */ /* 0x000fea0003800000 */
[----:B------:R-:W0:Y:S01]  /*f4d0*/  S2UR UR12, SR_CgaCtaId ;  /* 0x00000000000c79c3 */ /* 0x000e220000008800 */
[----:B------:R-:W-:Y:S01]  /*f4e0*/  ULDC UR4, c[0x0][0x28c] ;  /* 0x0000a30000047ab9 */ /* 0x000fe20000000800 */
[----:B------:R-:W-:Y:S01]  /*f4f0*/  ULDC UR6, c[0x0][0x658] ;  /* 0x0001960000067ab9 */ /* 0x000fe20000000800 */
[----:B------:R-:W-:Y:S01]  /*f500*/  UIADD3 UR10, UR4, 0x7f, URZ ;  /* 0x0000007f040a7890 */ /* 0x000fe2000fffe03f */
[----:B------:R-:W-:Y:S01]  /*f510*/  BSSY B0, `(.L_x_301) ;  /* 0x00000d3000007945 */ /* 0x000fe20003800000 */
[----:B------:R-:W-:Y:S01]  /*f520*/  UMOV UR7, 0xffffffff ;  /* 0xffffffff00077882 */ /* 0x000fe20000000000 */
[----:B------:R-:W-:Y:S01]  /*f530*/  ULDC UR5, c[0x0][0x600] ;  /* 0x0001800000057ab9 */ /* 0x000fe20000000800 */
[----:B------:R-:W-:Y:S01]  /*f540*/  UMOV UR9, 0x1 ;  /* 0x0000000100097882 */ /* 0x000fe20000000000 */
[----:B------:R-:W-:Y:S01]  /*f550*/  USHF.L.U32 UR7, UR7, UR6, URZ ;  /* 0x0000000607077299 */ /* 0x000fe2000800063f */
[----:B------:R-:W-:Y:S01]  /*f560*/  IMAD.MOV.U32 R9, RZ, RZ, 0x1 ;  /* 0x00000001ff097424 */ /* 0x000fe200078e00ff */
[----:B------:R-:W-:Y:S01]  /*f570*/  UIADD3 UR4, UR5, -0x1, URZ ;  /* 0xffffffff05047890 */ /* 0x000fe2000fffe03f */
[----:B------:R-:W-:Y:S01]  /*f580*/  IMAD.MOV.U32 R11, RZ, RZ, 0x1 ;  /* 0x00000001ff0b7424 */ /* 0x000fe200078e00ff */
[----:B------:R-:W-:Y:S01]  /*f590*/  USHF.R.S32.HI UR11, URZ, 0x1f, UR10 ;  /* 0x0000001f3f0b7899 */ /* 0x000fe2000801140a */
[----:B------:R-:W-:Y:S01]  /*f5a0*/  IMAD.MOV.U32 R10, RZ, RZ, RZ ;  /* 0x000000ffff0a7224 */ /* 0x000fe200078e00ff */
[----:B------:R-:W-:Y:S01]  /*f5b0*/  ULDC UR8, c[0x0][0xc] ;  /* 0x0000030000087ab9 */ /* 0x000fe20000000800 */
[----:B------:R-:W-:-:S02]  /*f5c0*/  USHF.L.U32 UR5, UR9, UR6, URZ ;  /* 0x0000000609057299 */ /* 0x000fc4000800063f */
[----:B------:R-:W-:Y:S01]  /*f5d0*/  ULEA.HI UR11, UR11, UR10, URZ, 0x7 ;  /* 0x0000000a0b0b7291 */ /* 0x000fe2000f8f383f */
[----:B------:R-:W-:Y:S01]  /*f5e0*/  ULDC UR9, c[0x0][0x10] ;  /* 0x0000040000097ab9 */ /* 0x000fe20000000800 */
[----:B------:R-:W-:Y:S02]  /*f5f0*/  ULOP3.LUT UR6, URZ, UR7, URZ, 0x33, !UPT ;  /* 0x000000073f067292 */ /* 0x000fe4000f8e333f */
[----:B------:R-:W-:Y:S01]  /*f600*/  UIMAD.WIDE.U32 UR8, UR8, UR9, URZ ;  /* 0x00000009080872a5 */ /* 0x000fe2000f8e003f */
[----:B------:R-:W-:Y:S01]  /*f610*/  ULDC UR7, c[0x0][0x14] ;  /* 0x0000050000077ab9 */ /* 0x000fe20000000800 */
[----:B------:R-:W-:Y:S01]  /*f620*/  USHF.R.S32.HI UR20, URZ, 0x7, UR11 ;  /* 0x000000073f147899 */ /* 0x000fe2000801140b */
[----:B0-----:R-:W-:Y:S01]  /*f630*/  IMAD.U32 R8, RZ, RZ, UR12 ;  /* 0x0000000cff087e24 */ /* 0x001fe2000f8e00ff */
[----:B------:R-:W-:Y:S02]  /*f640*/  UIMAD.WIDE.U32 UR24, UR8, UR7, URZ ;  /* 0x00000007081872a5 */ /* 0x000fe4000f8e003f */
[----:B------:R-:W-:-:S02]  /*f650*/  UIMAD UR18, UR9, UR7, URZ ;  /* 0x00000007091272a4 */ /* 0x000fc4000f8e023f */
[----:B------:R-:W-:Y:S02]  /*f660*/  ULOP3.LUT UR23, UR13, 0x2, URZ, 0xfc, !UPT ;  /* 0x000000020d177892 */ /* 0x000fe4000f8efc3f */
[----:B------:R-:W-:Y:S02]  /*f670*/  UIADD3 UR18, UR25, UR18, URZ ;  /* 0x0000001219127290 */ /* 0x000fe4000fffe03f */
[----:B------:R-:W-:Y:S01]  /*f680*/  UIADD3 UR28, UR20, 0x1, URZ ;  /* 0x00000001141c7890 */ /* 0x000fe2000fffe03f */
[----:B------:R-:W-:-:S11]  /*f690*/  ULDC.64 UR26, c[0x0][0x198] ;  /* 0x00006600001a7ab9 */ /* 0x000fd60000000a00 */
.L_x_312:
[----:B------:R-:W-:-:S03]  /*f6a0*/  UMOV UR7, 0xffffffff ;  /* 0xffffffff00077882 */ /* 0x000fc60000000000 */
[----:B------:R-:W-:Y:S05]  /*f6b0*/  BRA.DIV UR7, `(.L_x_302) ;  /* 0x0000000e07e07947 */ /* 0x000fea000b800000 */
[----:B------:R-:W-:-:S13]  /*f6c0*/  ELECT P0, URZ, PT ;  /* 0x00000000003f782f */ /* 0x000fda0003800000 */
.L_x_323:
[----:B------:R-:W0:Y:S01]  /*f6d0*/  LDC R0, c[0x0][0x28c] ;  /* 0x0000a300ff007b82 */ /* 0x000e220000000800 */
[----:B------:R-:W-:Y:S01]  /*f6e0*/  BSSY B1, `(.L_x_303) ;  /* 0x000003c000017945 */ /* 0x000fe20003800000 */
[----:B0-----:R-:W-:-:S13]  /*f6f0*/  ISETP.LT.OR P0, PT, R0, 0x1, !P0 ;  /* 0x000000010000780c */ /* 0x001fda0004701670 */
[----:B------:R-:W-:Y:S05]  /*f700*/  @P0 BRA `(.L_x_304) ;  /* 0x0000000000e40947 */ /* 0x000fea0003800000 */
[----:B------:R-:W-:Y:S02]  /*f710*/  IMAD R5, R5, 0x2, R8 ;  /* 0x0000000205057824 */ /* 0x000fe400078e0208 */
[----:B------:R-:W-:Y:S02]  /*f720*/  IMAD.SHL.U32 R12, R7, 0x80, RZ ;  /* 0x00000080070c7824 */ /* 0x000fe400078e00ff */
[----:B------:R-:W-:Y:S02]  /*f730*/  IMAD.MOV.U32 R13, RZ, RZ, RZ ;  /* 0x000000ffff0d7224 */ /* 0x000fe400078e00ff */
[----:B------:R-:W-:Y:S02]  /*f740*/  IMAD.U32 R15, RZ, RZ, UR28 ;  /* 0x0000001cff0f7e24 */ /* 0x000fe4000f8e00ff */
[----:B------:R-:W-:Y:S02]  /*f750*/  IMAD.MOV.U32 R0, RZ, RZ, R11 ;  /* 0x000000ffff007224 */ /* 0x000fe400078e000b */
[----:B------:R-:W-:-:S02]  /*f760*/  IMAD.MOV.U32 R3, RZ, RZ, R10 ;  /* 0x000000ffff037224 */ /* 0x000fc400078e000a */
[----:B------:R-:W-:-:S07]  /*f770*/  IMAD.SHL.U32 R7, R5, 0x80, RZ ;  /* 0x0000008005077824 */ /* 0x000fce00078e00ff */
.L_x_307:
[----:B------:R-:W0:Y:S01]  /*f780*/  S2UR UR7, SR_CgaCtaId ;  /* 0x00000000000779c3 */ /* 0x000e220000008800 */
[----:B------:R-:W1:Y:S01]  /*f790*/  S2R R4, SR_TID.X ;  /* 0x0000000000047919 */ /* 0x000e620000002100 */
[----:B------:R-:W-:Y:S02]  /*f7a0*/  MOV R5, 0x400 ;  /* 0x0000040000057802 */ /* 0x000fe40000000f00 */
[----:B------:R-:W-:Y:S01]  /*f7b0*/  SHF.L.U32 R2, R0, 0x1f, RZ ;  /* 0x0000001f00027819 */ /* 0x000fe200000006ff */
[----:B0-----:R-:W-:-:S05]  /*f7c0*/  IMAD.U32 R8, RZ, RZ, UR7 ;  /* 0x00000007ff087e24 */ /* 0x001fca000f8e00ff */
[----:B------:R-:W-:Y:S02]  /*f7d0*/  LEA R14, R8, R5, 0x18 ;  /* 0x00000005080e7211 */ /* 0x000fe400078ec0ff */
[----:B-1----:R-:W-:-:S03]  /*f7e0*/  LOP3.LUT P1, RZ, R4, 0x7f, RZ, 0xc0, !PT ;  /* 0x0000007f04ff7812 */ /* 0x002fc6000782c0ff */
[----:B------:R-:W-:-:S04]  /*f7f0*/  IMAD R5, R3, 0x8, R14 ;  /* 0x0000000803057824 */ /* 0x000fc800078e020e */
[----:B------:R-:W0:Y:S06]  /*f800*/  SYNCS.PHASECHK.TRANS64.TRYWAIT P0, [R5+URZ+0x20], R2 ;  /* 0x00002002050075a7 */ /* 0x000e2c000800017f */
[----:B------:R-:W1:Y:S01]  /*f810*/  @!P1 LDC R4, c[0x0][0x500] ;  /* 0x00014000ff049b82 */ /* 0x000e620000000800 */
[----:B0-----:R-:W-:Y:S05]  /*f820*/  @!P0 BRA `(.L_x_305) ;  /* 0x0000000c00a48947 */ /* 0x001fea0003800000 */
.L_x_324:
[----:B------:R-:W-:Y:S01]  /*f830*/  UPRMT UR7, UR23, 0x9910, URZ ;  /* 0x0000991017077896 */ /* 0x000fe2000800003f */
[----:B-1----:R1:W-:Y:S03]  /*f840*/  @!P1 SYNCS.ARRIVE.TRANS64 RZ, [R5+URZ], R4 ;  /* 0x0000000405ff99a7 */ /* 0x0023e6000800003f */
[----:B------:R-:W-:-:S06]  /*f850*/  UISETP.NE.AND UP0, UPT, UR7, 0x2, UPT ;  /* 0x000000020700788c */ /* 0x000fcc000bf05270 */
[----:B------:R-:W-:-:S13]  /*f860*/  PLOP3.LUT P0, PT, PT, PT, UP0, 0x80, 0x0 ;  /* 0x000000000000781c */ /* 0x000fda0003f0f008 */
[----:B-1----:R-:W-:Y:S05]  /*f870*/  @P0 BRA `(.L_x_306) ;  /* 0x0000000000040947 */ /* 0x002fea0003800000 */
[----:B------:R-:W-:Y:S01]  /*f880*/  BPT.TRAP 0x1 ;  /* 0x000000040000795c */ /* 0x000fe20000300000 */
.L_x_306:
[----:B0-----:R-:W-:Y:S01]  /*f890*/  IMAD R2, R3, 0x2, R8 ;  /* 0x0000000203027824 */ /* 0x001fe200078e0208 */
[----:B------:R-:W-:Y:S01]  /*f8a0*/  R2UR UR9, R5 ;  /* 0x00000000050972ca */ /* 0x000fe200000e0000 */
[----:B------:R-:W-:Y:S01]  /*f8b0*/  VIADD R15, R15, 0xffffffff ;  /* 0xffffffff0f0f7836 */ /* 0x000fe20000000000 */
[----:B------:R-:W-:Y:S01]  /*f8c0*/  UIADD3 UR14, UP0, UR26, 0xf0, URZ ;  /* 0x000000f01a0e7890 */ /* 0x000fe2000ff1e03f */
[--C-:B------:R-:W-:Y:S01]  /*f8d0*/  IMAD.U32 R2, R2, 0x4000, R14.reuse ;  /* 0x0000400002027824 */ /* 0x100fe200078e000e */
[----:B------:R-:W-:Y:S01]  /*f8e0*/  R2UR UR11, R7 ;  /* 0x00000000070b72ca */ /* 0x000fe200000e0000 */
[----:B------:R-:W-:Y:S01]  /*f8f0*/  IMAD R14, R3, 0x4000, R14 ;  /* 0x00004000030e7824 */ /* 0x000fe200078e020e */
[----:B------:R-:W-:Y:S01]  /*f900*/  R2UR UR10, R13 ;  /* 0x000000000d0a72ca */ /* 0x000fe200000e0000 */
[----:B------:R-:W-:Y:S01]  /*f910*/  UIADD3 UR30, UP1, UR26, 0x1f0, URZ ;  /* 0x000001f01a1e7890 */ /* 0x000fe2000ff3e03f */
[----:B------:R-:W-:Y:S01]  /*f920*/  R2UR UR7, R2 ;  /* 0x00000000020772ca */ /* 0x000fe200000e0000 */
[----:B------:R-:W-:Y:S01]  /*f930*/  UIADD3.X UR15, URZ, UR27, URZ, UP0, !UPT ;  /* 0x0000001b3f0f7290 */ /* 0x000fe200087fe43f */
[----:B------:R-:W-:Y:S01]  /*f940*/  R2UR UR8, R14 ;  /* 0x000000000e0872ca */ /* 0x000fe200000e0000 */
[----:B------:R-:W-:Y:S01]  /*f950*/  VIADD R3, R3, 0x1 ;  /* 0x0000000103037836 */ /* 0x000fe20000000000 */
[----:B------:R-:W-:Y:S01]  /*f960*/  R2UR UR12, R6 ;  /* 0x00000000060c72ca */ /* 0x000fe200000e0000 */
[----:B------:R-:W-:Y:S01]  /*f970*/  UIADD3.X UR31, URZ, UR27, URZ, UP1, !UPT ;  /* 0x0000001b3f1f7290 */ /* 0x000fe20008ffe43f */
[----:B------:R-:W-:Y:S01]  /*f980*/  R2UR UR21, R12 ;  /* 0x000000000c1572ca */ /* 0x000fe200000e0000 */
[----:B------:R-:W-:Y:S01]  /*f990*/  UMOV UR22, 0x30000 ;  /* 0x0003000000167882 */ /* 0x000fe20000000000 */
[----:B------:R-:W-:Y:S01]  /*f9a0*/  ISETP.GT.AND P1, PT, R15, 0x1, PT ;  /* 0x000000010f00780c */ /* 0x000fe20003f24270 */
[----:B------:R-:W-:Y:S01]  /*f9b0*/  UMOV UR16, 0x0 ;  /* 0x0000000000107882 */ /* 0x000fe20000000000 */
[----:B------:R-:W-:Y:S01]  /*f9c0*/  UMOV UR17, 0x10000000 ;  /* 0x1000000000117882 */ /* 0x000fe20000000000 */
[----:B------:R-:W-:Y:S01]  /*f9d0*/  ISETP.NE.AND P0, PT, R3, 0x4, PT ;  /* 0x000000040300780c */ /* 0x000fe20003f05270 */
[----:B------:R-:W-:Y:S01]  /*f9e0*/  VIADD R13, R13, 0x80 ;  /* 0x000000800d0d7836 */ /* 0x000fe20000000000 */
[----:B------:R-:W-:-:S02]  /*f9f0*/  UIADD3 UR7, UR7, 0x100, URZ ;  /* 0x0000010007077890 */ /* 0x000fc4000fffe03f */
[----:B------:R-:W-:Y:S01]  /*fa00*/  UIADD3 UR19, UR8, 0x20100, URZ ;  /* 0x0002010008137890 */ /* 0x000fe2000fffe03f */
[----:B------:R-:W-:Y:S02]  /*fa10*/  SEL R5, RZ, 0x1, P0 ;  /* 0x00000001ff057807 */ /* 0x000fe40000000000 */
[----:B------:R-:W-:Y:S02]  /*fa20*/  SEL R3, R3, RZ, P0 ;  /* 0x000000ff03037207 */ /* 0x000fe40000000000 */
[----:B------:R-:W-:Y:S01]  /*fa30*/  UMOV UR8, UR7 ;  /* 0x0000000700087c82 */ /* 0x000fe20008000000 */
[----:B------:R-:W-:Y:S01]  /*fa40*/  LOP3.LUT R0, R0, R5, RZ, 0x3c, !PT ;  /* 0x0000000500007212 */ /* 0x000fe200078e3cff */
[----:B------:R0:W-:Y:S02]  /*fa50*/  UTMALDG.3D.MULTICAST [UR8], [UR14], UR22, desc[UR16] ;  /* 0x000010080e0073b4 */ /* 0x0001e40008011816 */
[----:B0-----:R-:W-:Y:S01]  /*fa60*/  UMOV UR8, UR19 ;  /* 0x0000001300087c82 */ /* 0x001fe20008000000 */
[----:B------:R-:W-:-:S02]  /*fa70*/  UMOV UR11, UR21 ;  /* 0x00000015000b7c82 */ /* 0x000fc40008000000 */
[----:B------:R0:W-:Y:S02]  /*fa80*/  UTMALDG.3D [UR8], [UR30], desc[UR16] ;  /* 0x000010081e0075b4 */ /* 0x0001e40008011000 */
[----:B0-----:R-:W-:Y:S05]  /*fa90*/  @P1 BRA `(.L_x_307) ;  /* 0xfffffffc00381947 */ /* 0x001fea000383ffff */
.L_x_304:
[----:B------:R-:W-:Y:S05]  /*faa0*/  BSYNC B1 ;  /* 0x0000000000017941 */ /* 0x000fea0003800000 */
.L_x_303:
[----:B------:R-:W2:Y:S01]  /*fab0*/  LDL.LU R16, [R1+0x74] ;  /* 0x0000740001107983 */ /* 0x000ea20000300800 */
[----:B------:R-:W-:Y:S01]  /*fac0*/  LOP3.LUT P2, RZ, R9, 0xff, RZ, 0xc0, !PT ;  /* 0x000000ff09ff7812 */ /* 0x000fe2000784c0ff */
[----:B------:R-:W-:Y:S01]  /*fad0*/  VIADD R10, R10, UR20 ;  /* 0x000000140a0a7c36 */ /* 0x000fe20008000000 */
[----:B------:R-:W-:Y:S01]  /*fae0*/  ULDC.64 UR8, c[0x0][0x650] ;  /* 0x0001940000087ab9 */ /* 0x000fe20000000a00 */
[----:B------:R-:W3:Y:S01]  /*faf0*/  LDL.LU R14, [R1+0x78] ;  /* 0x00007800010e7983 */ /* 0x000ee20000300800 */
[----:B------:R-:W-:Y:S01]  /*fb00*/  IMAD.U32 R2, RZ, RZ, UR20 ;  /* 0x00000014ff027e24 */ /* 0x000fe2000f8e00ff */
[----:B------:R-:W-:Y:S01]  /*fb10*/  BSSY B1, `(.L_x_308) ;  /* 0x0000070000017945 */ /* 0x000fe20003800000 */
[----:B------:R-:W-:Y:S01]  /*fb20*/  SHF.R.U32.HI R0, RZ, 0x2, R10 ;  /* 0x00000002ff007819 */ /* 0x000fe2000001160a */
[----:B------:R-:W-:Y:S01]  /*fb30*/  IMAD.MOV.U32 R5, RZ, RZ, -0x1 ;  /* 0xffffffffff057424 */ /* 0x000fe200078e00ff */
[----:B------:R-:W-:Y:S01]  /*fb40*/  ISETP.GT.U32.AND P0, PT, R10, 0x3, PT ;  /* 0x000000030a00780c */ /* 0x000fe20003f04070 */
[----:B------:R-:W-:Y:S01]  /*fb50*/  IMAD.MOV.U32 R7, RZ, RZ, -0x1 ;  /* 0xffffffffff077424 */ /* 0x000fe200078e00ff */
[----:B------:R-:W-:Y:S01]  /*fb60*/  LOP3.LUT R0, R0, 0x1, RZ, 0xc0, !PT ;  /* 0x0000000100007812 */ /* 0x000fe200078ec0ff */
[----:B------:R-:W-:Y:S01]  /*fb70*/  IMAD.MOV.U32 R6, RZ, RZ, -0x1 ;  /* 0xffffffffff067424 */ /* 0x000fe200078e00ff */
[----:B------:R-:W-:Y:S01]  /*fb80*/  ISETP.LT.U32.AND P0, PT, R2, 0x4, P0 ;  /* 0x000000040200780c */ /* 0x000fe20000701070 */
[----:B------:R-:W0:Y:S01]  /*fb90*/  @P2 S2R R8, SR_CgaCtaId ;  /* 0x0000000000082919 */ /* 0x000e220000008800 */
[----:B------:R-:W-:-:S02]  /*fba0*/  @P2 MOV R3, 0x400 ;  /* 0x0000040000032802 */ /* 0x000fc40000000f00 */
[----:B------:R-:W-:Y:S01]  /*fbb0*/  ISETP.NE.U32.AND P1, PT, R0, 0x1, PT ;  /* 0x000000010000780c */ /* 0x000fe20003f25070 */
[----:B------:R-:W-:Y:S01]  /*fbc0*/  IMAD.U32 R0, RZ, RZ, UR20 ;  /* 0x00000014ff007e24 */ /* 0x000fe2000f8e00ff */
[----:B------:R-:W-:Y:S02]  /*fbd0*/  LOP3.LUT R10, R10, 0x3, RZ, 0xc0, !PT ;  /* 0x000000030a0a7812 */ /* 0x000fe400078ec0ff */
[----:B------:R-:W-:Y:S02]  /*fbe0*/  PRMT R9, RZ, 0x7610, R9 ;  /* 0x00007610ff097816 */ /* 0x000fe40000000009 */
[----:B------:R-:W-:Y:S02]  /*fbf0*/  ISETP.GT.U32.AND P1, PT, R0, 0x3, !P1 ;  /* 0x000000030000780c */ /* 0x000fe40004f24070 */
[----:B------:R-:W-:Y:S02]  /*fc00*/  SEL R0, RZ, 0x1, !P0 ;  /* 0x00000001ff007807 */ /* 0x000fe40004000000 */
[----:B------:R-:W-:-:S04]  /*fc10*/  SEL R2, RZ, 0x1, !P1 ;  /* 0x00000001ff027807 */ /* 0x000fc80004800000 */
[--C-:B------:R-:W-:Y:S02]  /*fc20*/  LOP3.LUT R11, R2, R11, R0.reuse, 0x96, !PT ;  /* 0x0000000b020b7212 */ /* 0x100fe400078e9600 */
[----:B------:R-:W-:Y:S02]  /*fc30*/  PRMT R0, RZ, 0x7610, R0 ;  /* 0x00007610ff007816 */ /* 0x000fe40000000000 */
[----:B0-----:R-:W-:-:S04]  /*fc40*/  @P2 LEA R3, R8, R3, 0x18 ;  /* 0x0000000308032211 */ /* 0x001fc800078ec0ff */
[----:B------:R0:W-:Y:S01]  /*fc50*/  @P2 SYNCS.ARRIVE.TRANS64.A1T0 RZ, [R3+URZ+0x58], RZ ;  /* 0x000058ff03ff29a7 */ /* 0x0001e2000810003f */
[----:B---3--:R-:W-:-:S04]  /*fc60*/  IADD3 R14, P2, R14, UR24, RZ ;  /* 0x000000180e0e7c10 */ /* 0x008fc8000ff5e0ff */
[----:B--2---:R-:W-:Y:S01]  /*fc70*/  IADD3.X R16, R16, UR18, RZ, P2, !PT ;  /* 0x0000001210107c10 */ /* 0x004fe200097fe4ff */
[----:B------:R0:W-:Y:S01]  /*fc80*/  STL [R1+0x78], R14 ;  /* 0x0000780e01007387 */ /* 0x0001e20000100800 */
[----:B------:R-:W-:-:S03]  /*fc90*/  ISETP.GE.U32.AND P2, PT, R14, UR8, PT ;  /* 0x000000080e007c0c */ /* 0x000fc6000bf46070 */
[----:B------:R0:W-:Y:S01]  /*fca0*/  STL [R1+0x74], R16 ;  /* 0x0000741001007387 */ /* 0x0001e20000100800 */
[----:B------:R-:W-:-:S13]  /*fcb0*/  ISETP.GE.U32.AND.EX P0, PT, R16, UR9, PT, P2 ;  /* 0x0000000910007c0c */ /* 0x000fda000bf06120 */
[----:B0-----:R-:W-:Y:S05]  /*fcc0*/  @P0 BRA `(.L_x_309) ;  /* 0x0000000400500947 */ /* 0x001fea0003800000 */
[----:B------:R-:W-:Y:S01]  /*fcd0*/  ULDC.64 UR8, c[0x0][0x628] ;  /* 0x00018a0000087ab9 */ /* 0x000fe20000000a00 */
[----:B------:R-:W0:Y:S01]  /*fce0*/  S2R R12, SR_CTAID.X ;  /* 0x00000000000c7919 */ /* 0x000e220000002500 */
[----:B------:R-:W-:Y:S01]  /*fcf0*/  ISETP.NE.U32.AND P0, PT, RZ, UR8, PT ;  /* 0x00000008ff007c0c */ /* 0x000fe2000bf05070 */
[----:B------:R-:W-:Y:S01]  /*fd00*/  ULDC UR10, c[0x0][0x630] ;  /* 0x00018c00000a7ab9 */ /* 0x000fe20000000800 */
[----:B------:R-:W-:Y:S01]  /*fd10*/  IMAD.MOV.U32 R2, RZ, RZ, R14 ;  /* 0x000000ffff027224 */ /* 0x000fe200078e000e */
[----:B------:R-:W1:Y:S01]  /*fd20*/  S2R R0, SR_CTAID.Y ;  /* 0x0000000000007919 */ /* 0x000e620000002600 */
[----:B------:R-:W-:Y:S01]  /*fd30*/  ISETP.NE.AND.EX P0, PT, RZ, UR9, PT, P0 ;  /* 0x00000009ff007c0c */ /* 0x000fe2000bf05300 */
[----:B------:R-:W-:-:S12]  /*fd40*/  IMAD.MOV.U32 R3, RZ, RZ, R16 ;  /* 0x000000ffff037224 */ /* 0x000fd800078e0010 */
[----:B------:R-:W-:Y:S05]  /*fd50*/  @!P0 BRA `(.L_x_310) ;  /* 0x0000000000288947 */ /* 0x000fea0003800000 */
[----:B------:R-:W-:Y:S02]  /*fd60*/  ULDC UR7, c[0x0][0x634] ;  /* 0x00018d0000077ab9 */ /* 0x000fe40000000800 */
[----:B------:R-:W-:-:S05]  /*fd70*/  IADD3 R7, P0, R14, UR7, RZ ;  /* 0x000000070e077c10 */ /* 0x000fca000ff1e0ff */
[----:B------:R-:W-:-:S04]  /*fd80*/  IMAD.X R13, RZ, RZ, R16, P0 ;  /* 0x000000ffff0d7224 */ /* 0x000fc800000e0610 */
[----:B------:R-:W-:-:S04]  /*fd90*/  IMAD.WIDE.U32 R4, R13, UR8, RZ ;  /* 0x000000080d047c25 */ /* 0x000fc8000f8e00ff */
[----:B------:R-:W-:-:S04]  /*fda0*/  IMAD.WIDE.U32 R4, P0, R7, UR9, R4 ;  /* 0x0000000907047c25 */ /* 0x000fc8000f800004 */
[----:B------:R-:W-:-:S04]  /*fdb0*/  IMAD.WIDE.U32 R6, R7, UR8, RZ ;  /* 0x0000000807067c25 */ /* 0x000fc8000f8e00ff */
[----:B------:R-:W-:Y:S01]  /*fdc0*/  IMAD.X R3, RZ, RZ, RZ, P0 ;  /* 0x000000ffff037224 */ /* 0x000fe200000e06ff */
[----:B------:R-:W-:Y:S01]  /*fdd0*/  IADD3 RZ, P0, R7, R4, RZ ;  /* 0x0000000407ff7210 */ /* 0x000fe20007f1e0ff */
[----:B------:R-:W-:-:S04]  /*fde0*/  IMAD.MOV.U32 R2, RZ, RZ, R5 ;  /* 0x000000ffff027224 */ /* 0x000fc800078e0005 */
[----:B------:R-:W-:-:S08]  /*fdf0*/  IMAD.WIDE.U32.X R2, R13, UR9, R2, P0 ;  /* 0x000000090d027c25 */ /* 0x000fd000080e0402 */
.L_x_310:
[--C-:B------:R-:W-:Y:S01]  /*fe00*/  SHF.R.U64 R6, R2, UR10, R3.reuse ;  /* 0x0000000a02067c19 */ /* 0x100fe20008001203 */
[----:B------:R-:W-:Y:S01]  /*fe10*/  ULDC.64 UR8, c[0x0][0x620] ;  /* 0x0001880000087ab9 */ /* 0x000fe20000000a00 */
[----:B------:R-:W-:Y:S01]  /*fe20*/  SHF.R.U32.HI R2, RZ, UR10, R3 ;  /* 0x0000000aff027c19 */ /* 0x000fe20008011603 */
[----:B------:R-:W-:Y:S01]  /*fe30*/  IMAD.MOV.U32 R3, RZ, RZ, R16 ;  /* 0x000000ffff037224 */ /* 0x000fe200078e0010 */
[----:B------:R-:W-:Y:S01]  /*fe40*/  IADD3 R5, P0, RZ, -R6, RZ ;  /* 0x80000006ff057210 */ /* 0x000fe20007f1e0ff */
[----:B------:R-:W-:Y:S01]  /*fe50*/  ULDC UR7, c[0x0][0x150] ;  /* 0x0000540000077ab9 */ /* 0x000fe20000000800 */
[----:B0-----:R-:W-:Y:S01]  /*fe60*/  I2FP.F32.U32 R7, R12 ;  /* 0x0000000c00077245 */ /* 0x001fe20000201000 */
[----:B------:R-:W0:Y:S01]  /*fe70*/  LDC R19, c[0x0][0x144] ;  /* 0x00005100ff137b82 */ /* 0x000e220000000800 */
[----:B------:R-:W-:Y:S01]  /*fe80*/  ULDC.64 UR10, c[0x0][0x640] ;  /* 0x00019000000a7ab9 */ /* 0x000fe20000000a00 */
[----:B------:R-:W-:Y:S01]  /*fe90*/  IMAD.X R2, RZ, RZ, ~R2, P0 ;  /* 0x000000ffff027224 */ /* 0x000fe200000e0e02 */
[----:B------:R-:W-:-:S03]  /*fea0*/  ISETP.NE.U32.AND P0, PT, RZ, UR10, PT ;  /* 0x0000000aff007c0c */ /* 0x000fc6000bf05070 */
[----:B------:R-:W-:Y:S01]  /*feb0*/  IMAD R4, R2, UR8, RZ ;  /* 0x0000000802047c24 */ /* 0x000fe2000f8e02ff */
[----:B------:R-:W-:Y:S01]  /*fec0*/  ISETP.NE.AND.EX P0, PT, RZ, UR11, PT, P0 ;  /* 0x0000000bff007c0c */ /* 0x000fe2000bf05300 */
[----:B------:R-:W-:Y:S01]  /*fed0*/  IMAD.MOV.U32 R2, RZ, RZ, R14 ;  /* 0x000000ffff027224 */ /* 0x000fe200078e000e */
[----:B------:R-:W2:Y:S03]  /*fee0*/  LDC R13, c[0x0][0x148] ;  /* 0x00005200ff0d7b82 */ /* 0x000ea60000000800 */
[----:B------:R-:W-:Y:S01]  /*fef0*/  IMAD.WIDE.U32 R2, R5, UR8, R2 ;  /* 0x0000000805027c25 */ /* 0x000fe2000f8e0002 */
[----:B------:R-:W-:-:S03]  /*ff00*/  ULDC UR8, c[0x0][0x154] ;  /* 0x0000550000087ab9 */ /* 0x000fc60000000800 */
[----:B------:R-:W-:Y:S02]  /*ff10*/  IMAD R5, R5, UR9, R4 ;  /* 0x0000000905057c24 */ /* 0x000fe4000f8e0204 */
[----:B------:R-:W-:Y:S01]  /*ff20*/  FMUL R4, R7, UR7 ;  /* 0x0000000707047c20 */ /* 0x000fe20008400000 */
[----:B------:R-:W-:Y:S01]  /*ff30*/  ULDC UR7, c[0x0][0x618] ;  /* 0x0001860000077ab9 */ /* 0x000fe20000000800 */
[----:B------:R-:W-:Y:S01]  /*ff40*/  ULDC UR9, c[0x0][0x608] ;  /* 0x0001820000097ab9 */ /* 0x000fe20000000800 */
[----:B------:R-:W-:-:S03]  /*ff50*/  IMAD.IADD R3, R3, 0x1, R5 ;  /* 0x0000000103037824 */ /* 0x000fc600078e0205 */
[----:B------:R-:W3:Y:S02]  /*ff60*/  F2I.U32.TRUNC.NTZ R4, R4 ;  /* 0x0000000400047305 */ /* 0x000ee4000020f000 */
[----:B------:R-:W-:Y:S02]  /*ff70*/  SHF.R.U64 R7, R2, UR7, R3 ;  /* 0x0000000702077c19 */ /* 0x000fe40008001203 */
[----:B-1----:R-:W-:-:S05]  /*ff80*/  I2FP.F32.U32 R2, R0 ;  /* 0x0000000000027245 */ /* 0x002fca0000201000 */
[----:B------:R-:W-:Y:S01]  /*ff90*/  FMUL R5, R2, UR8 ;  /* 0x0000000802057c20 */ /* 0x000fe20008400000 */
[----:B------:R-:W-:Y:S01]  /*ffa0*/  SHF.R.U32.HI R2, RZ, UR7, R3 ;  /* 0x00000007ff027c19 */ /* 0x000fe20008011603 */
[----:B------:R-:W-:Y:S02]  /*ffb0*/  ULDC UR7, c[0x0][0x658] ;  /* 0x0001960000077ab9 */ /* 0x000fe40000000800 */
[----:B------:R1:W4:Y:S01]  /*ffc0*/  F2I.U32.TRUNC.NTZ R16, R5 ;  /* 0x0000000500107305 */ /* 0x000322000020f000 */
[----:B------:R-:W-:Y:S01]  /*ffd0*/  SHF.R.U64 R15, R7, UR9, R2 ;  /* 0x00000009070f7c19 */ /* 0x000fe20008001202 */
[----:B---3--:R-:W-:Y:S01]  /*ffe0*/  IMAD.MOV R4, RZ, RZ, -R4 ;  /* 0x000000ffff047224 */ /* 0x008fe200078e0a04 */
[----:B------:R-:W-:-:S03]  /*fff0*/  SHF.R.U32.HI R2, RZ, UR9, R2 ;  /* 0x00000009ff027c19 */ /* 0x000fc60008011602 */
[----:B0-----:R-:W-:Y:S01]  /*10000*/  IMAD R12, R19, R4, R12 ;  /* 0x00000004130c7224 */ /* 0x001fe200078e020c */
[--C-:B------:R-:W-:Y:S02]  /*10010*/  SHF.R.U64 R14, R15, UR7, R2.reuse ;  /* 0x000000070f0e7c19 */ /* 0x100fe40008001202 */
[----:B------:R-:W-:-:S03]  /*10020*/  SHF.R.U32.HI R17, RZ, UR7, R2 ;  /* 0x00000007ff117c19 */ /* 0x000fc60008011602 */
[----:B------:R-:W-:Y:S02]  /*10030*/  IMAD.MOV.U32 R2, RZ, RZ, R14 ;  /* 0x000000ffff027224 */ /* 0x000fe400078e000e */
[----:B------:R-:W-:Y:S01]  /*10040*/  IMAD.MOV.U32 R3, RZ, RZ, R17 ;  /* 0x000000ffff037224 */ /* 0x000fe200078e0011 */
[----:B-12-4-:R-:W-:Y:S06]  /*10050*/  @!P0 BRA `(.L_x_311) ;  /* 0x0000000000288947 */ /* 0x016fec0003800000 */
[----:B------:R-:W-:Y:S02]  /*10060*/  ULDC UR7, c[0x0][0x64c] ;  /* 0x0001930000077ab9 */ /* 0x000fe40000000800 */
[----:B------:R-:W-:-:S05]  /*10070*/  IADD3 R3, P0, R14, UR7, RZ ;  /* 0x000000070e037c10 */ /* 0x000fca000ff1e0ff */
[----:B------:R-:W-:-:S04]  /*10080*/  IMAD.X R17, RZ, RZ, R17, P0 ;  /* 0x000000ffff117224 */ /* 0x000fc800000e0611 */
[----:B------:R-:W-:-:S04]  /*10090*/  IMAD.WIDE.U32 R4, R17, UR10, RZ ;  /* 0x0000000a11047c25 */ /* 0x000fc8000f8e00ff */
[----:B------:R-:W-:-:S04]  /*100a0*/  IMAD.WIDE.U32 R4, P0, R3, UR11, R4 ;  /* 0x0000000b03047c25 */ /* 0x000fc8000f800004 */
[----:B------:R-:W-:-:S04]  /*100b0*/  IMAD.WIDE.U32 R2, R3, UR10, RZ ;  /* 0x0000000a03027c25 */ /* 0x000fc8000f8e00ff */
[----:B------:R-:W-:Y:S01]  /*100c0*/  IMAD.MOV.U32 R2, RZ, RZ, R5 ;  /* 0x000000ffff027224 */ /* 0x000fe200078e0005 */
[----:B------:R-:W-:Y:S01]  /*100d0*/  IADD3 RZ, P1, R3, R4, RZ ;  /* 0x0000000403ff7210 */ /* 0x000fe20007f3e0ff */
[----:B------:R-:W-:-:S04]  /*100e0*/  IMAD.X R3, RZ, RZ, RZ, P0 ;  /* 0x000000ffff037224 */ /* 0x000fc800000e06ff */
[----:B------:R-:W-:-:S08]  /*100f0*/  IMAD.WIDE.U32.X R2, R17, UR11, R2, P1 ;  /* 0x0000000b11027c25 */ /* 0x000fd000088e0402 */
.L_x_311:
[----:B------:R-:W-:Y:S01]  /*10100*/  ULDC UR7, c[0x0][0x648] ;  /* 0x0001920000077ab9 */ /* 0x000fe20000000800 */
[----:B------:R-:W-:Y:S01]  /*10110*/  LOP3.LUT R15, R15, UR6, RZ, 0xc0, !PT ;  /* 0x000000060f0f7c12 */ /* 0x000fe2000f8ec0ff */
[----:B------:R-:W-:Y:S01]  /*10120*/  IMAD.MOV R16, RZ, RZ, -R16 ;  /* 0x000000ffff107224 */ /* 0x000fe200078e0a10 */
[----:B------:R-:W-:Y:S01]  /*10130*/  SHF.R.U64 R2, R2, UR7, R3 ;  /* 0x0000000702027c19 */ /* 0x000fe20008001203 */
[----:B------:R-:W-:Y:S01]  /*10140*/  ULDC UR7, c[0x0][0x638] ;  /* 0x00018e0000077ab9 */ /* 0x000fe20000000800 */
[----:B------:R-:W-:Y:S01]  /*10150*/  LOP3.LUT R7, R7, UR4, RZ, 0xc0, !PT ;  /* 0x0000000407077c12 */ /* 0x000fe2000f8ec0ff */
[----:B------:R-:W-:Y:S01]  /*10160*/  @P4 IMAD R12, R13, R16, R0 ;  /* 0x000000100d0c4224 */ /* 0x000fe200078e0200 */
[----:B------:R-:W-:Y:S01]  /*10170*/  ULDC UR8, c[0x0][0x610] ;  /* 0x0001840000087ab9 */ /* 0x000fe20000000800 */
[----:B------:R-:W-:Y:S02]  /*10180*/  IMAD.MOV R3, RZ, RZ, -R2 ;  /* 0x000000ffff037224 */ /* 0x000fe400078e0a02 */
[----:B------:R-:W-:-:S02]  /*10190*/  IMAD R5, R2, UR5, R15 ;  /* 0x0000000502057c24 */ /* 0x000fc4000f8e020f */
[----:B------:R-:W-:Y:S01]  /*101a0*/  IMAD R14, R3, UR7, R14 ;  /* 0x00000007030e7c24 */ /* 0x000fe2000f8e020e */
[----:B------:R-:W-:Y:S01]  /*101b0*/  ULDC UR7, c[0x0][0x600] ;  /* 0x0001800000077ab9 */ /* 0x000fe20000000800 */
[----:B------:R-:W-:Y:S02]  /*101c0*/  IMAD R5, R5, UR8, R12 ;  /* 0x0000000805057c24 */ /* 0x000fe4000f8e020c */
[----:B------:R-:W-:Y:S02]  /*101d0*/  IMAD R14, R14, UR7, R7 ;  /* 0x000000070e0e7c24 */ /* 0x000fe4000f8e0207 */
[----:B------:R-:W-:-:S03]  /*101e0*/  IMAD.MOV.U32 R0, RZ, RZ, 0x1 ;  /* 0x00000001ff007424 */ /* 0x000fc600078e00ff */
[----:B------:R-:W-:Y:S02]  /*101f0*/  SEL R7, R14, R5, !P4 ;  /* 0x000000050e077207 */ /* 0x000fe40006000000 */
[----:B------:R-:W-:-:S07]  /*10200*/  SEL R5, R5, R14, !P4 ;  /* 0x0000000e05057207 */ /* 0x000fce0006000000 */
.L_x_309:
[----:B------:R-:W-:Y:S05]  /*10210*/  BSYNC B1 ;  /* 0x0000000000017941 */ /* 0x000fea0003800000 */
.L_x_308:
[----:B------:R-:W-:-:S13]  /*10220*/  LOP3.LUT P0, RZ, R0, 0xff, RZ, 0xc0, !PT ;  /* 0x000000ff00ff7812 */ /* 0x000fda000780c0ff */
[----:B------:R-:W-:Y:S05]  /*10230*/  @P0 BRA `(.L_x_312) ;  /* 0xfffffff400180947 */ /* 0x000fea000383ffff */
[----:B------:R-:W-:Y:S05]  /*10240*/  BSYNC B0 ;  /* 0x0000000000007941 */ /* 0x000fea0003800000 */
.L_x_301:
[----:B------:R-:W-:-:S03]  /*10250*/  UMOV UR7, 0xffffffff ;  /* 0xffffffff00077882 */ /* 0x000fc60000000000 */
[----:B------:R-:W-:Y:S05]  /*10260*/  BRA.DIV UR7, `(.L_x_313) ;  /* 0x0000000607287947 */ /* 0x000fea000b800000 */
[----:B------:R-:W-:-:S13]  /*10270*/  ELECT P0, URZ, PT ;  /* 0x00000000003f782f */ /* 0x000fda0003800000 */
.L_x_327:
[----:B------:R-:W-:Y:S04]  /*10280*/  BSSY B0, `(.L_x_314) ;  /* 0x000002c000007945 */ /* 0x000fe80003800000 */
[----:B------:R-:W-:Y:S05]  /*10290*/  @!P0 BRA `(.L_x_315) ;  /* 0x0000000000a88947 */ /* 0x000fea0003800000 */
[----:B------:R-:W-:-:S04]  /*102a0*/  ULOP3.LUT UR7, UR13, 0x2, URZ, 0xfc, !UPT ;  /* 0x000000020d077892 */ /* 0x000fc8000f8efc3f */
[----:B------:R-:W-:-:S06]  /*102b0*/  UISETP.NE.AND UP0, UPT, UR7, 0x3, UPT ;  /* 0x000000030700788c */ /* 0x000fcc000bf05270 */
[----:B------:R-:W-:-:S13]  /*102c0*/  PLOP3.LUT P0, PT, PT, PT, UP0, 0x80, 0x0 ;  /* 0x000000000000781c */ /* 0x000fda0003f0f008 */
[----:B------:R-:W-:Y:S05]  /*102d0*/  @!P0 BRA `(.L_x_316) ;  /* 0x0000000000048947 */ /* 0x000fea0003800000 */
[----:B------:R-:W-:Y:S01]  /*102e0*/  BPT.TRAP 0x1 ;  /* 0x000000040000795c */ /* 0x000fe20000300000 */
.L_x_316:
[----:B------:R-:W0:Y:S01]  /*102f0*/  S2R R3, SR_CgaCtaId ;  /* 0x0000000000037919 */ /* 0x000e220000008800 */
[----:B------:R-:W-:Y:S02]  /*10300*/  MOV R0, 0x400 ;  /* 0x0000040000007802 */ /* 0x000fe40000000f00 */
[----:B------:R-:W-:Y:S02]  /*10310*/  SHF.L.U32 R2, R11, 0x1f, RZ ;  /* 0x0000001f0b027819 */ /* 0x000fe400000006ff */
[----:B0-----:R-:W-:-:S05]  /*10320*/  LEA R3, R3, R0, 0x18 ;  /* 0x0000000003037211 */ /* 0x001fca00078ec0ff */
[----:B------:R-:W-:-:S04]  /*10330*/  VIADD R3, R3, 0x20 ;  /* 0x0000002003037836 */ /* 0x000fc80000000000 */
[C---:B------:R-:W-:Y:S02]  /*10340*/  IMAD R5, R10.reuse, 0x8, R3 ;  /* 0x000000080a057824 */ /* 0x040fe400078e0203 */
[----:B------:R-:W-:Y:S02]  /*10350*/  VIADD R10, R10, 0x1 ;  /* 0x000000010a0a7836 */ /* 0x000fe40000000000 */
[----:B------:R-:W0:Y:S03]  /*10360*/  SYNCS.PHASECHK.TRANS64.TRYWAIT P0, [R5+URZ], R2 ;  /* 0x00000002050075a7 */ /* 0x000e26000800017f */
[----:B------:R-:W-:-:S04]  /*10370*/  ISETP.NE.AND P1, PT, R10, 0x4, PT ;  /* 0x000000040a00780c */ /* 0x000fc80003f25270 */
[----:B------:R-:W-:Y:S02]  /*10380*/  SEL R0, RZ, 0x1, P1 ;  /* 0x00000001ff007807 */ /* 0x000fe40000800000 */
[----:B------:R-:W-:Y:S02]  /*10390*/  SEL R10, R10, RZ, P1 ;  /* 0x000000ff0a0a7207 */ /* 0x000fe40000800000 */
[----:B------:R-:W-:-:S03]  /*103a0*/  LOP3.LUT R11, R11, R0, RZ, 0x3c, !PT ;  /* 0x000000000b0b7212 */ /* 0x000fc600078e3cff */
[----:B------:R-:W-:Y:S01]  /*103b0*/  IMAD R7, R10, 0x8, R3 ;  /* 0x000000080a077824 */ /* 0x000fe200078e0203 */
[----:B------:R-:W-:Y:S01]  /*103c0*/  SHF.L.U32 R4, R11, 0x1f, RZ ;  /* 0x0000001f0b047819 */ /* 0x000fe200000006ff */
[----:B0-----:R-:W-:Y:S06]  /*103d0*/  @!P0 BRA `(.L_x_317) ;  /* 0x0000000000ec8947 */ /* 0x001fec0003800000 */
.L_x_328:
[----:B------:R-:W1:Y:S01]  /*103e0*/  SYNCS.PHASECHK.TRANS64.TRYWAIT P0, [R7+URZ], R4 ;  /* 0x00000004070075a7 */ /* 0x000e62000800017f */
[----:B------:R-:W-:-:S05]  /*103f0*/  VIADD R0, R10, 0x1 ;  /* 0x000000010a007836 */ /* 0x000fca0000000000 */
[----:B------:R-:W-:-:S04]  /*10400*/  ISETP.NE.AND P1, PT, R0, 0x4, PT ;  /* 0x000000040000780c */ /* 0x000fc80003f25270 */
[----:B0-----:R-:W-:Y:S02]  /*10410*/  SEL R2, RZ, 0x1, P1 ;  /* 0x00000001ff027807 */ /* 0x001fe40000800000 */
[----:B------:R-:W-:Y:S02]  /*10420*/  SEL R0, R0, RZ, P1 ;  /* 0x000000ff00007207 */ /* 0x000fe40000800000 */
[----:B------:R-:W-:-:S03]  /*10430*/  LOP3.LUT R11, R11, R2, RZ, 0x3c, !PT ;  /* 0x000000020b0b7212 */ /* 0x000fc600078e3cff */
[----:B------:R-:W-:Y:S01]  /*10440*/  IMAD R6, R0, 0x8, R3 ;  /* 0x0000000800067824 */ /* 0x000fe200078e0203 */
[----:B------:R-:W-:Y:S01]  /*10450*/  SHF.L.U32 R5, R11, 0x1f, RZ ;  /* 0x0000001f0b057819 */ /* 0x000fe200000006ff */
[----:B-1----:R-:W-:Y:S06]  /*10460*/  @!P0 BRA `(.L_x_318) ;  /* 0x0000000000dc8947 */ /* 0x002fec0003800000 */
.L_x_329:
[----:B------:R-:W1:Y:S01]  /*10470*/  SYNCS.PHASECHK.TRANS64.TRYWAIT P0, [R6+URZ], R5 ;  /* 0x00000005060075a7 */ /* 0x000e62000800017f */
[----:B------:R-:W-:-:S05]  /*10480*/  VIADD R0, R0, 0x1 ;  /* 0x0000000100007836 */ /* 0x000fca0000000000 */
[----:B------:R-:W-:-:S04]  /*10490*/  ISETP.NE.AND P1, PT, R0, 0x4, PT ;  /* 0x000000040000780c */ /* 0x000fc80003f25270 */
[----:B------:R-:W-:Y:S02]  /*104a0*/  SEL R2, RZ, 0x1, P1 ;  /* 0x00000001ff027807 */ /* 0x000fe40000800000 */
[----:B------:R-:W-:Y:S02]  /*104b0*/  SEL R0, R0, RZ, P1 ;  /* 0x000000ff00007207 */ /* 0x000fe40000800000 */
[----:B------:R-:W-:Y:S01]  /*104c0*/  LOP3.LUT R2, R11, R2, RZ, 0x3c, !PT ;  /* 0x000000020b027212 */ /* 0x000fe200078e3cff */
[----:B-1----:R-:W-:Y:S06]  /*104d0*/  @!P0 BRA `(.L_x_319) ;  /* 0x0000000000d48947 */ /* 0x002fec0003800000 */
.L_x_330:
[----:B------:R-:W-:Y:S01]  /*104e0*/  IMAD R3, R0, 0x8, R3 ;  /* 0x0000000800037824 */ /* 0x000fe200078e0203 */
[----:B------:R-:W-:-:S07]  /*104f0*/  SHF.L.U32 R0, R2, 0x1f, RZ ;  /* 0x0000001f02007819 */ /* 0x000fce00000006ff */
.L_x_320:
[----:B--2---:R2:W3:Y:S02]  /*10500*/  SYNCS.PHASECHK.TRANS64.TRYWAIT P0, [R3+URZ], R0 ;  /* 0x00000000030075a7 */ /* 0x0044e4000800017f */
[----:B---3--:R-:W-:Y:S05]  /*10510*/  @!P0 NANOSLEEP.SYNCS 0x989680 ;  /* 0x009896800000895d */ /* 0x008fea0003900000 */
[----:B------:R-:W3:Y:S02]  /*10520*/  @!P0 SYNCS.PHASECHK.TRANS64 P0, [R3+URZ], R0 ;  /* 0x00000000030085a7 */ /* 0x000ee4000800007f */
[----:B---3--:R-:W-:Y:S05]  /*10530*/  @!P0 BRA `(.L_x_320) ;  /* 0xfffffffc00f08947 */ /* 0x008fea000383ffff */
.L_x_315:
[----:B------:R-:W-:Y:S05]  /*10540*/  BSYNC B0 ;  /* 0x0000000000007941 */ /* 0x000fea0003800000 */
.L_x_314:
[----:B------:R-:W-:Y:S05]  /*10550*/  EXIT ;  /* 0x000000000000794d */ /* 0x000fea0003800000 */
.L_x_21:
[----:B-1----:R-:W-:-:S04]  /*10560*/  IMAD.U32 R3, RZ, RZ, UR6 ;  /* 0x00000006ff037e24 */ /* 0x002fc8000f8e00ff */
[----:B------:R1:W2:Y:S03]  /*10570*/  SYNCS.PHASECHK.TRANS64.TRYWAIT P1, [R3+URZ], R0 ;  /* 0x00000000030075a7 */ /* 0x0002a6000802017f */
[----:B--2---:R-:W-:Y:S05]  /*10580*/  @!P1 NANOSLEEP.SYNCS 0x989680 ;  /* 0x009896800000995d */ /* 0x004fea0003900000 */
[----:B------:R-:W2:Y:S02]  /*10590*/  @!P1 SYNCS.PHASECHK.TRANS64 P1, [R3+URZ], R0 ;  /* 0x00000000030095a7 */ /* 0x000ea4000802007f */
[----:B--2---:R-:W-:Y:S05]  /*105a0*/  @!P1 BRA `(.L_x_21) ;  /* 0xfffffffc00ec9947 */ /* 0x004fea000383ffff */
[----:B------:R-:W-:Y:S05]  /*105b0*/  BRA `(.L_x_20) ;  /* 0xffffff1400f47947 */ /* 0x000fea000383ffff */
.L_x_27:
[----:B-----5:R2:W-:Y:S02]  /*105c0*/  STL [R1+0x84], R0 ;  /* 0x0000840001007387 */ /* 0x0205e40000100800 */
[----:B--2---:R-:W-:-:S04]  /*105d0*/  IMAD.U32 R0, RZ, RZ, UR16 ;  /* 0x00000010ff007e24 */ /* 0x004fc8000f8e00ff */
[----:B------:R2:W3:Y:S03]  /*105e0*/  SYNCS.PHASECHK.TRANS64.TRYWAIT P1, [R0+URZ], R229 ;  /* 0x000000e5000075a7 */ /* 0x0004e6000802017f */
[----:B---3--:R-:W-:Y:S05]  /*105f0*/  @!P1 NANOSLEEP.SYNCS 0x989680 ;  /* 0x009896800000995d */ /* 0x008fea0003900000 */
[----:B------:R2:W3:Y:S02]  /*10600*/  @!P1 SYNCS.PHASECHK.TRANS64 P1, [R0+URZ], R229 ;  /* 0x000000e5000095a7 */ /* 0x0004e4000802007f */
[----:B--2---:R2:W5:Y:S02]  /*10610*/  LDL.LU R0, [R1+0x84] ;  /* 0x0000840001007983 */ /* 0x0045640000300800 */
[----:B--23--:R-:W-:Y:S05]  /*10620*/  @!P1 BRA `(.L_x_27) ;  /* 0xfffffffc00e49947 */ /* 0x00cfea000383ffff */
[----:B------:R-:W-:Y:S05]  /*10630*/  BRA `(.L_x_26) ;  /* 0xffffff2800c07947 */ /* 0x000fea000383ffff */
.L_x_302:
[----:B------:R-:W-:Y:S01]  /*10640*/  BSSY B1, `(.L_x_321) ;  /* 0x0000006000017945 */ /* 0x000fe20003800000 */
[----:B------:R-:W-:-:S07]  /*10650*/  IMAD.MOV.U32 R0, RZ, RZ, -0x1 ;  /* 0xffffffffff007424 */ /* 0x000fce00078e00ff */
[----:B------:R-:W-:Y:S05]  /*10660*/  WARPSYNC.COLLECTIVE R0, `(.L_x_322) ;  /* 0x00000000000c7348 */ /* 0x000fea0003c00000 */
[----:B------:R-:W-:Y:S02]  /*10670*/  ELECT P0, UR62, PT ;  /* 0x00000000003e782f */ /* 0x000fe40003800000 */
[----:B------:R-:W-:Y:S01]  /*10680*/  MOV R0, UR62 ;  /* 0x0000003e00007c02 */ /* 0x000fe20008000f00 */
[----:B------:R-:W-:Y:S10]  /*10690*/  ENDCOLLECTIVE ;  /* 0x000000000000791b */ /* 0x000ff40003800000 */
.L_x_322:
[----:B------:R-:W-:Y:S05]  /*106a0*/  BSYNC B1 ;  /* 0x0000000000017941 */ /* 0x000fea0003800000 */
.L_x_321:
[----:B------:R-:W-:Y:S05]  /*106b0*/  BRA `(.L_x_323) ;  /* 0xfffffff000047947 */ /* 0x000fea000383ffff */
.L_x_305:
[----:B0-----:R0:W2:Y:S02]  /*106c0*/  SYNCS.PHASECHK.TRANS64.TRYWAIT P0, [R5+URZ+0x20], R2 ;  /* 0x00002002050075a7 */ /* 0x0010a4000800017f */
[----:B--2---:R-:W-:Y:S05]  /*106d0*/  @!P0 NANOSLEEP.SYNCS 0x989680 ;  /* 0x009896800000895d */ /* 0x004fea0003900000 */
[----:B------:R-:W2:Y:S02]  /*106e0*/  @!P0 SYNCS.PHASECHK.TRANS64 P0, [R5+URZ+0x20], R2 ;  /* 0x00002002050085a7 */ /* 0x000ea4000800007f */
[----:B--2---:R-:W-:Y:S05]  /*106f0*/  @!P0 BRA `(.L_x_305) ;  /* 0xfffffffc00f08947 */ /* 0x004fea000383ffff */
[----:B------:R-:W-:Y:S05]  /*10700*/  BRA `(.L_x_324) ;  /* 0xfffffff000487947 */ /* 0x000fea000383ffff */
.L_x_313:
[----:B------:R-:W-:Y:S01]  /*10710*/  BSSY B0, `(.L_x_325) ;  /* 0x0000006000007945 */ /* 0x000fe20003800000 */
[----:B------:R-:W-:-:S07]  /*10720*/  IMAD.MOV.U32 R0, RZ, RZ, -0x1 ;  /* 0xffffffffff007424 */ /* 0x000fce00078e00ff */
[----:B------:R-:W-:Y:S05]  /*10730*/  WARPSYNC.COLLECTIVE R0, `(.L_x_326) ;  /* 0x00000000000c7348 */ /* 0x000fea0003c00000 */
[----:B------:R-:W-:Y:S02]  /*10740*/  ELECT P0, UR62, PT ;  /* 0x00000000003e782f */ /* 0x000fe40003800000 */
[----:B------:R-:W-:Y:S01]  /*10750*/  MOV R0, UR62 ;  /* 0x0000003e00007c02 */ /* 0x000fe20008000f00 */
[----:B------:R-:W-:Y:S10]  /*10760*/  ENDCOLLECTIVE ;  /* 0x000000000000791b */ /* 0x000ff40003800000 */
.L_x_326:
[----:B------:R-:W-:Y:S05]  /*10770*/  BSYNC B0 ;  /* 0x0000000000007941 */ /* 0x000fea0003800000 */
.L_x_325:
[----:B------:R-:W-:Y:S05]  /*10780*/  BRA `(.L_x_327) ;  /* 0xfffffff800bc7947 */ /* 0x000fea000383ffff */
.L_x_317:
[----:B0-----:R0:W1:Y:S02]  /*10790*/  SYNCS.PHASECHK.TRANS64.TRYWAIT P0, [R5+URZ], R2 ;  /* 0x00000002050075a7 */ /* 0x001064000800017f */
[----:B-1----:R-:W-:Y:S05]  /*107a0*/  @!P0 NANOSLEEP.SYNCS 0x989680 ;  /* 0x009896800000895d */ /* 0x002fea0003900000 */
[----:B------:R-:W1:Y:S02]  /*107b0*/  @!P0 SYNCS.PHASECHK.TRANS64 P0, [R5+URZ], R2 ;  /* 0x00000002050085a7 */ /* 0x000e64000800007f */
[----:B-1----:R-:W-:Y:S05]  /*107c0*/  @!P0 BRA `(.L_x_317) ;  /* 0xfffffffc00f08947 */ /* 0x002fea000383ffff */
[----:B------:R-:W-:Y:S05]  /*107d0*/  BRA `(.L_x_328) ;  /* 0xfffffffc00007947 */ /* 0x000fea000383ffff */
.L_x_318:
[----:B0-----:R0:W1:Y:S02]  /*107e0*/  SYNCS.PHASECHK.TRANS64.TRYWAIT P0, [R7+URZ], R4 ;  /* 0x00000004070075a7 */ /* 0x001064000800017f */
[----:B-1----:R-:W-:Y:S05]  /*107f0*/  @!P0 NANOSLEEP.SYNCS 0x989680 ;  /* 0x009896800000895d */ /* 0x002fea0003900000 */
[----:B------:R-:W1:Y:S02]  /*10800*/  @!P0 SYNCS.PHASECHK.TRANS64 P0, [R7+URZ], R4 ;  /* 0x00000004070085a7 */ /* 0x000e64000800007f */
[----:B-1----:R-:W-:Y:S05]  /*10810*/  @!P0 BRA `(.L_x_318) ;  /* 0xfffffffc00f08947 */ /* 0x002fea000383ffff */
[----:B------:R-:W-:Y:S05]  /*10820*/  BRA `(.L_x_329) ;  /* 0xfffffffc00107947 */ /* 0x000fea000383ffff */
.L_x_319:
[----:B-1----:R1:W2:Y:S02]  /*10830*/  SYNCS.PHASECHK.TRANS64.TRYWAIT P0, [R6+URZ], R5 ;  /* 0x00000005060075a7 */ /* 0x0022a4000800017f */
[----:B--2---:R-:W-:Y:S05]  /*10840*/  @!P0 NANOSLEEP.SYNCS 0x989680 ;  /* 0x009896800000895d */ /* 0x004fea0003900000 */
[----:B------:R-:W2:Y:S02]  /*10850*/  @!P0 SYNCS.PHASECHK.TRANS64 P0, [R6+URZ], R5 ;  /* 0x00000005060085a7 */ /* 0x000ea4000800007f */
[----:B--2---:R-:W-:Y:S05]  /*10860*/  @!P0 BRA `(.L_x_319) ;  /* 0xfffffffc00f08947 */ /* 0x004fea000383ffff */
[----:B------:R-:W-:Y:S05]  /*10870*/  BRA `(.L_x_330) ;  /* 0xfffffffc00187947 */ /* 0x000fea000383ffff */
.L_x_331:
[----:B------:R-:W-:-:S00]  /*10880*/  BRA `(.L_x_331) ;  /* 0xfffffffc00fc7947 */ /* 0x000fc0000383ffff */
[----:B------:R-:W-:-:S00]  /*10890*/  NOP ;  /* 0x0000000000007918 */ /* 0x000fc00000000000 */
        /* <DEDUP_REMOVED lines=14> */
.L_x_332:


//--------------------- .nv.shared._ZN7cutlass13device_kernelINS_4gemm6kernel13GemmUniversalIN4cute5tupleIJiiiiEEENS1_10collective13CollectiveMmaINS1_37MainloopSm90TmaGmmaWarpSpecializedFP8ILi4ENS5_IJNS4_1CILi1EEENSA_ILi2EEESB_EEENS1_35KernelTmaWarpSpecializedCooperativeEEENS5_IJNSA_ILi256EEENSA_ILi128EEESH_EEENS_12float_e4m3_tENS5_IJlSB_lEEESJ_SK_NS4_8TiledMMAINS4_8MMA_AtomIJNS4_4SM904GMMA31MMA_64x128x32_F32E4M3E4M3_SS_TNILNSO_7ScaleInE1ELSQ_1EEEEEENS4_6LayoutINS5_IJSC_SB_SB_EEENS5_IJSB_NSA_ILi0EEESV_EEEEENS5_IJNS4_10UnderscoreESY_SY_EEEEENS4_23SM90_TMA_LOAD_MULTICASTENS4_14ComposedLayoutINS4_7SwizzleILi3ELi4ELi3EEENS4_18smem_ptr_flag_bitsILi8EEENST_INS5_IJNSA_ILi8EEESH_EEENS5_IJSH_SB_EEEEEEEvNS4_8identityENS4_13SM90_TMA_LOADES1B_vS1C_EENS_8epilogue10collective6detail29Sm90TmaWarpSpecializedAdapterINS1G_15DefaultEpilogueISJ_SK_SK_NS1F_6thread17LinearCombinationISJ_Li1EffLNS1K_9ScaleType4KindE0ELNS_15FloatRoundStyleE2ESJ_EENS1_15EpilogueDefaultEEEEEvvEEEEvNT_6ParamsE --------------------------
	.section	.nv.shared._ZN7cutlass13device_kernelINS_4gemm6kernel13GemmUniversalIN4cute5tupleIJiiiiEEENS1_10collective13CollectiveMmaINS1_37MainloopSm90TmaGmmaWarpSpecializedFP8ILi4ENS5_IJNS4_1CILi1EEENSA_ILi2EEESB_EEENS1_35KernelTmaWarpSpecializedCooperativeEEENS5_IJNSA_ILi256EEENSA_ILi128EEESH_EEENS_12float_e4m3_tENS5_IJlSB_lEEESJ_SK_NS4_8TiledMMAINS4_8MMA_AtomIJNS4_4SM904GMMA31MMA_64x128x32_F32E4M3E4M3_SS_TNILNSO_7ScaleInE1ELSQ_1EEEEEENS4_6LayoutINS5_IJSC_SB_SB_EEENS5_IJSB_NSA_ILi0EEESV_EEEEENS5_IJNS4_10UnderscoreESY_SY_EEEEENS4_23SM90_TMA_LOAD_MULTICASTENS4_14ComposedLayoutINS4_7SwizzleILi3ELi4ELi3EEENS4_18smem_ptr_flag_bitsILi8EEENST_INS5_IJNSA_ILi8EEESH_EEENS5_IJSH_SB_EEEEEEEvNS4_8identityENS4_13SM90_TMA_LOADES1B_vS1C_EENS_8epilogue10collective6detail29Sm90TmaWarpSpecializedAdapterINS1G_15DefaultEpilogueISJ_SK_SK_NS1F_6thread17LinearCombinationISJ_Li1EffLNS1K_9ScaleType4KindE0ELNS_15FloatRoundStyleE2ESJ_EENS1_15EpilogueDefaultEEEEEvvEEEEvNT_6ParamsE,"aw",@nobits
	.sectionflags	@""
	.align	16
	.zero		1024


//--------------------- .nv.shared.reserved.0     --------------------------
	.section	.nv.shared.reserved.0,"aw",@nobits
	.weak		__nv_reservedSMEM_offset_0_alias
	.size		__nv_reservedSMEM_offset_0_alias, 0, 0
	.other		__nv_reservedSMEM_offset_0_alias,@"STO_CUDA_RESERVED_SHARED STV_DEFAULT"
__nv_reservedSMEM_offset_0_alias:
	.zero		0


//--------------------- .nv.global                --------------------------
	.section	.nv.global,"aw",@nobits
.nv.global:
	.type		_ZN39_INTERNAL_0e073c82_4_k_cu_009c621c_42564cute1_E,@object
	.size		_ZN39_INTERNAL_0e073c82_4_k_cu_009c621c_42564cute1_E,(_ZN39_INTERNAL_0e073c82_4_k_cu_009c621c_42564cuda3std3__45__cpo6cbeginE - _ZN39_INTERNAL_0e073c82_4_k_cu_009c621c_42564cute1_E)
_ZN39_INTERNAL_0e073c82_4_k_cu_009c621c_42564cute1_E:
	.zero		1
	.type		_ZN39_INTERNAL_0e073c82_4_k_cu_009c621c_42564cuda3std3__45__cpo6cbeginE,@object
	.size		_ZN39_INTERNAL_0e073c82_4_k_cu_009c621c_42564cuda3std3__45__cpo6cbeginE,(_ZN39_INTERNAL_0e073c82_4_k_cu_009c621c_42564cuda3std3__48in_placeE - _ZN39_INTERNAL_0e073c82_4_k_cu_009c621c_42564cuda3std3__45__cpo6cbeginE)
_ZN39_INTERNAL_0e073c82_4_k_cu_009c621c_42564cuda3std3__45__cpo6cbeginE:
	.zero		1
	.type		_ZN39_INTERNAL_0e073c82_4_k_cu_009c621c_42564cuda3std3__48in_placeE,@object
	.size		_ZN39_INTERNAL_0e073c82_4_k_cu_009c621c_42564cuda3std3__48in_placeE,(_ZN39_INTERNAL_0e073c82_4_k_cu_009c621c_42564cuda3std6ranges3__45__cpo9iter_moveE - _ZN39_INTERNAL_0e073c82_4_k_cu_009c621c_42564cuda3std3__48in_placeE)
_ZN39_INTERNAL_0e073c82_4_k_cu_009c621c_42564cuda3std3__48in_placeE:
	.zero		1
	.type		_ZN39_INTERNAL_0e073c82_4_k_cu_009c621c_42564cuda3std6ranges3__45__cpo9iter_moveE,@object
	.size		_ZN39_INTERNAL_0e073c82_4_k_cu_009c621c_42564cuda3std6ranges3__45__cpo9iter_moveE,(_ZN39_INTERNAL_0e073c82_4_k_cu_009c621c_42564cuda3std3__45__cpo5beginE - _ZN39_INTERNAL_0e073c82_4_k_cu_009c621c_42564cuda3std6ranges3__45__cpo9iter_moveE)
_ZN39_INTERNAL_0e073c82_4_k_cu_009c621c_42564cuda3std6ranges3__45__cpo9iter_moveE:
	.zero		1
	.type		_ZN39_INTERNAL_0e073c82_4_k_cu_009c621c_42564cuda3std3__45__cpo5beginE,@object
	.size		_ZN39_INTERNAL_0e073c82_4_k_cu_009c621c_42564cuda3std3__45__cpo5beginE,(_ZN39_INTERNAL_0e073c82_4_k_cu_009c621c_42564cuda3std3__441_GLOBAL__N__0e073c82_4_k_cu_009c621c_42566ignoreE - _ZN39_INTERNAL_0e073c82_4_k_cu_009c621c_42564cuda3std3__45__cpo5beginE)
_ZN39_INTERNAL_0e073c82_4_k_cu_009c621c_42564cuda3std3__45__cpo5beginE:
	.zero		1
	.type		_ZN39_INTERNAL_0e073c82_4_k_cu_009c621c_42564cuda3std3__441_GLOBAL__N__0e073c82_4_k_cu_009c621c_42566ignoreE,@object
	.size		_ZN39_INTERNAL_0e073c82_4_k_cu_009c621c_42564cuda3std3__441_GLOBAL__N__0e073c82_4_k_cu_009c621c_42566ignoreE,(_ZN39_INTERNAL_0e073c82_4_k_cu_009c621c_42564cute7productE - _ZN39_INTERNAL_0e073c82_4_k_cu_009c621c_42564cuda3std3__441_GLOBAL__N__0e073c82_4_k_cu_009c621c_42566ignoreE)
_ZN39_INTERNAL_0e073c82_4_k_cu_009c621c_42564cuda3std3__441_GLOBAL__N__0e073c82_4_k_cu_009c621c_42566ignoreE:
	.zero		1
	.type		_ZN39_INTERNAL_0e073c82_4_k_cu_009c621c_42564cute7productE,@object
	.size		_ZN39_INTERNAL_0e073c82_4_k_cu_009c621c_42564cute7productE,(_ZN39_INTERNAL_0e073c82_4_k_cu_009c621c_42564cuda3std3__45__cpo3endE - _ZN39_INTERNAL_0e073c82_4_k_cu_009c621c_42564cute7productE)
_ZN39_INTERNAL_0e073c82_4_k_cu_009c621c_42564cute7productE:
	.zero		1
	.type		_ZN39_INTERNAL_0e073c82_4_k_cu_009c621c_42564cuda3std3__45__cpo3endE,@object
	.size		_ZN39_INTERNAL_0e073c82_4_k_cu_009c621c_42564cuda3std3__45__cpo3endE,(_ZN39_INTERNAL_0e073c82_4_k_cu_009c621c_42564cuda3std3__419piecewise_constructE - _ZN39_INTERNAL_0e073c82_4_k_cu_009c621c_42564cuda3std3__45__cpo3endE)
_ZN39_INTERNAL_0e073c82_4_k_cu_009c621c_42564cuda3std3__45__cpo3endE:
	.zero		1
	.type		_ZN39_INTERNAL_0e073c82_4_k_cu_009c621c_42564cuda3std3__419piecewise_constructE,@object
	.size		_ZN39_INTERNAL_0e073c82_4_k_cu_009c621c_42564cuda3std3__419piecewise_constructE,(_ZN39_INTERNAL_0e073c82_4_k_cu_009c621c_42564cuda3std3__45__cpo4cendE - _ZN39_INTERNAL_0e073c82_4_k_cu_009c621c_42564cuda3std3__419piecewise_constructE)
_ZN39_INTERNAL_0e073c82_4_k_cu_009c621c_42564cuda3std3__419piecewise_constructE:
	.zero		1
	.type		_ZN39_INTERNAL_0e073c82_4_k_cu_009c621c_42564cuda3std3__45__cpo4cendE,@object
	.size		_ZN39_INTERNAL_0e073c82_4_k_cu_009c621c_42564cuda3std3__45__cpo4cendE,(_ZN39_INTERNAL_0e073c82_4_k_cu_009c621c_42564cuda3std6ranges3__45__cpo4swapE - _ZN39_INTERNAL_0e073c82_4_k_cu_009c621c_42564cuda3std3__45__cpo4cendE)
_ZN39_INTERNAL_0e073c82_4_k_cu_009c621c_42564cuda3std3__45__cpo4cendE:
	.zero		1
	.type		_ZN39_INTERNAL_0e073c82_4_k_cu_009c621c_42564cuda3std6ranges3__45__cpo4swapE,@object
	.size		_ZN39_INTERNAL_0e073c82_4_k_cu_009c621c_42564cuda3std6ranges3__45__cpo4swapE,(.L_7 - _ZN39_INTERNAL_0e073c82_4_k_cu_009c621c_42564cuda3std6ranges3__45__cpo4swapE)
_ZN39_INTERNAL_0e073c82_4_k_cu_009c621c_42564cuda3std6ranges3__45__cpo4swapE:
	.zero		1
.L_7:


//--------------------- .nv.constant0._ZN7cutlass13device_kernelINS_4gemm6kernel13GemmUniversalIN4cute5tupleIJiiiiEEENS1_10collective13CollectiveMmaINS1_37MainloopSm90TmaGmmaWarpSpecializedFP8ILi4ENS5_IJNS4_1CILi1EEENSA_ILi2EEESB_EEENS1_35KernelTmaWarpSpecializedCooperativeEEENS5_IJNSA_ILi256EEENSA_ILi128EEESH_EEENS_12float_e4m3_tENS5_IJlSB_lEEESJ_SK_NS4_8TiledMMAINS4_8MMA_AtomIJNS4_4SM904GMMA31MMA_64x128x32_F32E4M3E4M3_SS_TNILNSO_7ScaleInE1ELSQ_1EEEEEENS4_6LayoutINS5_IJSC_SB_SB_EEENS5_IJSB_NSA_ILi0EEESV_EEEEENS5_IJNS4_10UnderscoreESY_SY_EEEEENS4_23SM90_TMA_LOAD_MULTICASTENS4_14ComposedLayoutINS4_7SwizzleILi3ELi4ELi3EEENS4_18smem_ptr_flag_bitsILi8EEENST_INS5_IJNSA_ILi8EEESH_EEENS5_IJSH_SB_EEEEEEEvNS4_8identityENS4_13SM90_TMA_LOADES1B_vS1C_EENS_8epilogue10collective6detail29Sm90TmaWarpSpecializedAdapterINS1G_15DefaultEpilogueISJ_SK_SK_NS1F_6thread17LinearCombinationISJ_Li1EffLNS1K_9ScaleType4KindE0ELNS_15FloatRoundStyleE2ESJ_EENS1_15EpilogueDefaultEEEEEvvEEEEvNT_6ParamsE --------------------------
	.section	.nv.constant0._ZN7cutlass13device_kernelINS_4gemm6kernel13GemmUniversalIN4cute5tupleIJiiiiEEENS1_10collective13CollectiveMmaINS1_37MainloopSm90TmaGmmaWarpSpecializedFP8ILi4ENS5_IJNS4_1CILi1EEENSA_ILi2EEESB_EEENS1_35KernelTmaWarpSpecializedCooperativeEEENS5_IJNSA_ILi256EEENSA_ILi128EEESH_EEENS_12float_e4m3_tENS5_IJlSB_lEEESJ_SK_NS4_8TiledMMAINS4_8MMA_AtomIJNS4_4SM904GMMA31MMA_64x128x32_F32E4M3E4M3_SS_TNILNSO_7ScaleInE1ELSQ_1EEEEEENS4_6LayoutINS5_IJSC_SB_SB_EEENS5_IJSB_NSA_ILi0EEESV_EEEEENS5_IJNS4_10UnderscoreESY_SY_EEEEENS4_23SM90_TMA_LOAD_MULTICASTENS4_14ComposedLayoutINS4_7SwizzleILi3ELi4ELi3EEENS4_18smem_ptr_flag_bitsILi8EEENST_INS5_IJNSA_ILi8EEESH_EEENS5_IJSH_SB_EEEEEEEvNS4_8identityENS4_13SM90_TMA_LOADES1B_vS1C_EENS_8epilogue10collective6detail29Sm90TmaWarpSpecializedAdapterINS1G_15DefaultEpilogueISJ_SK_SK_NS1F_6thread17LinearCombinationISJ_Li1EffLNS1K_9ScaleType4KindE0ELNS_15FloatRoundStyleE2ESJ_EENS1_15EpilogueDefaultEEEEEvvEEEEvNT_6ParamsE,"a",@progbits
	.sectionflags	@""
	.align	4
.nv.constant0._ZN7cutlass13device_kernelINS_4gemm6kernel13GemmUniversalIN4cute5tupleIJiiiiEEENS1_10collective13CollectiveMmaINS1_37MainloopSm90TmaGmmaWarpSpecializedFP8ILi4ENS5_IJNS4_1CILi1EEENSA_ILi2EEESB_EEENS1_35KernelTmaWarpSpecializedCooperativeEEENS5_IJNSA_ILi256EEENSA_ILi128EEESH_EEENS_12float_e4m3_tENS5_IJlSB_lEEESJ_SK_NS4_8TiledMMAINS4_8MMA_AtomIJNS4_4SM904GMMA31MMA_64x128x32_F32E4M3E4M3_SS_TNILNSO_7ScaleInE1ELSQ_1EEEEEENS4_6LayoutINS5_IJSC_SB_SB_EEENS5_IJSB_NSA_ILi0EEESV_EEEEENS5_IJNS4_10UnderscoreESY_SY_EEEEENS4_23SM90_TMA_LOAD_MULTICASTENS4_14ComposedLayoutINS4_7SwizzleILi3ELi4ELi3EEENS4_18smem_ptr_flag_bitsILi8EEENST_INS5_IJNSA_ILi8EEESH_EEENS5_IJSH_SB_EEEEEEEvNS4_8identityENS4_13SM90_TMA_LOADES1B_vS1C_EENS_8epilogue10collective6detail29Sm90TmaWarpSpecializedAdapterINS1G_15DefaultEpilogueISJ_SK_SK_NS1F_6thread17LinearCombinationISJ_Li1EffLNS1K_9ScaleType4KindE0ELNS_15FloatRoundStyleE2ESJ_EENS1_15EpilogueDefaultEEEEEvvEEEEvNT_6ParamsE:
	.zero		1664


//--------------------- SYMBOLS --------------------------

	.type		.nv.reservedSmem.offset0,@object
	.size		.nv.reservedSmem.offset0,0x4
